//
// Generated by NVIDIA NVVM Compiler
//
// Compiler Build ID: CL-36424714
// Cuda compilation tools, release 13.0, V13.0.88
// Based on NVVM 20.0.0
//

.version 9.0
.target sm_100
.address_size 64

	// .globl	medianFilterKernel

.visible .entry medianFilterKernel(
	.param .u64 .ptr .align 1 medianFilterKernel_param_0,
	.param .u64 .ptr .align 1 medianFilterKernel_param_1,
	.param .u32 medianFilterKernel_param_2,
	.param .u32 medianFilterKernel_param_3,
	.param .u32 medianFilterKernel_param_4
)
{
	.local .align 4 .b8 	__local_depot0[108];
	.reg .b64 	%SP;
	.reg .b64 	%SPL;
	.reg .pred 	%p<54>;
	.reg .b16 	%rs<14>;
	.reg .b32 	%r<230>;
	.reg .b32 	%f<189>;
	.reg .b64 	%rd<82>;

	mov.u64 	%SPL, __local_depot0;
	ld.param.u64 	%rd11, [medianFilterKernel_param_1];
	ld.param.u32 	%r22, [medianFilterKernel_param_2];
	ld.param.u32 	%r23, [medianFilterKernel_param_3];
	ld.param.u32 	%r24, [medianFilterKernel_param_4];
	cvta.to.global.u64 	%rd1, %rd11;
	add.u64 	%rd2, %SPL, 0;
	mov.u32 	%r26, %ctaid.x;
	mov.u32 	%r27, %ntid.x;
	mov.u32 	%r28, %tid.x;
	mad.lo.s32 	%r29, %r26, %r27, %r28;
	mov.u32 	%r30, %ctaid.y;
	mov.u32 	%r31, %ntid.y;
	mov.u32 	%r32, %tid.y;
	mad.lo.s32 	%r33, %r30, %r31, %r32;
	mov.u32 	%r34, %ctaid.z;
	mov.u32 	%r35, %ntid.z;
	mov.u32 	%r36, %tid.z;
	mad.lo.s32 	%r37, %r34, %r35, %r36;
	mov.b32 	%r38, 0;
	st.local.u32 	[%rd2], %r38;
	st.local.u32 	[%rd2+4], %r38;
	st.local.u32 	[%rd2+8], %r38;
	st.local.u32 	[%rd2+12], %r38;
	st.local.u32 	[%rd2+16], %r38;
	st.local.u32 	[%rd2+20], %r38;
	st.local.u32 	[%rd2+24], %r38;
	st.local.u32 	[%rd2+28], %r38;
	st.local.u32 	[%rd2+32], %r38;
	st.local.u32 	[%rd2+36], %r38;
	st.local.u32 	[%rd2+40], %r38;
	st.local.u32 	[%rd2+44], %r38;
	setp.eq.s32 	%p1, %r29, 0;
	setp.eq.s32 	%p2, %r33, 0;
	or.pred  	%p3, %p1, %p2;
	setp.eq.s32 	%p4, %r37, 0;
	or.pred  	%p5, %p4, %p3;
	add.s32 	%r39, %r22, -1;
	setp.ge.s32 	%p6, %r29, %r39;
	or.pred  	%p7, %p5, %p6;
	add.s32 	%r40, %r23, -1;
	setp.ge.s32 	%p8, %r33, %r40;
	or.pred  	%p9, %p7, %p8;
	add.s32 	%r41, %r24, -1;
	setp.ge.s32 	%p10, %r37, %r41;
	or.pred  	%p11, %p9, %p10;
	@%p11 bra 	$L__BB0_78;
	ld.param.u64 	%rd79, [medianFilterKernel_param_0];
	cvta.to.global.u64 	%rd13, %rd79;
	add.s32 	%r43, %r33, -1;
	add.s32 	%r44, %r37, -1;
	cvt.rn.f32.s32 	%f88, %r22;
	mul.f32 	%f89, %f88, 0f3E800000;
	cvt.rpi.f32.f32 	%f90, %f89;
	cvt.rzi.s32.f32 	%r45, %f90;
	cvt.rn.f32.s32 	%f91, %r23;
	mul.f32 	%f92, %f91, 0f3E800000;
	cvt.rpi.f32.f32 	%f93, %f92;
	cvt.rzi.s32.f32 	%r46, %f93;
	shl.b32 	%r47, %r45, 6;
	cvt.rn.f32.s32 	%f94, %r44;
	mul.f32 	%f95, %f94, 0f3E800000;
	cvt.rmi.f32.f32 	%f96, %f95;
	cvt.rzi.s32.f32 	%r48, %f96;
	mul.lo.s32 	%r49, %r48, %r46;
	add.s32 	%r50, %r33, 1;
	cvt.rn.f32.u32 	%f97, %r50;
	mul.f32 	%f98, %f97, 0f3E800000;
	cvt.rmi.f32.f32 	%f99, %f98;
	cvt.rzi.s32.f32 	%r51, %f99;
	add.s32 	%r52, %r49, %r51;
	mul.lo.s32 	%r53, %r47, %r52;
	shl.b32 	%r54, %r48, 6;
	add.s32 	%r55, %r29, -1;
	cvt.rn.f32.s32 	%f100, %r55;
	mul.f32 	%f101, %f100, 0f3E800000;
	cvt.rmi.f32.f32 	%f102, %f101;
	cvt.rzi.s32.f32 	%r56, %f102;
	shl.b32 	%r57, %r56, 6;
	shl.b32 	%r58, %r56, 2;
	sub.s32 	%r59, %r55, %r58;
	add.s32 	%r60, %r59, %r57;
	shl.b32 	%r61, %r44, 4;
	shl.b32 	%r62, %r43, 2;
	add.s32 	%r63, %r60, %r62;
	cvt.rn.f32.s32 	%f103, %r43;
	mul.f32 	%f104, %f103, 0f3E800000;
	cvt.rmi.f32.f32 	%f105, %f104;
	cvt.rzi.s32.f32 	%r64, %f105;
	shl.b32 	%r65, %r64, 4;
	add.s32 	%r66, %r49, %r64;
	mul.lo.s32 	%r67, %r47, %r66;
	add.s32 	%r68, %r63, %r61;
	add.s32 	%r69, %r65, %r54;
	sub.s32 	%r70, %r68, %r69;
	add.s32 	%r71, %r70, %r67;
	mul.wide.s32 	%rd14, %r71, 4;
	add.s64 	%rd15, %rd13, %rd14;
	ld.global.f32 	%f106, [%rd15];
	st.local.f32 	[%rd2], %f106;
	cvt.rn.f32.u32 	%f107, %r37;
	mul.f32 	%f108, %f107, 0f3E800000;
	cvt.rmi.f32.f32 	%f109, %f108;
	cvt.rzi.s32.f32 	%r72, %f109;
	mul.lo.s32 	%r73, %r72, %r46;
	add.s32 	%r74, %r73, %r64;
	mul.lo.s32 	%r75, %r47, %r74;
	shl.b32 	%r76, %r72, 6;
	add.s32 	%r77, %r65, %r76;
	sub.s32 	%r78, %r68, %r77;
	add.s32 	%r79, %r78, %r75;
	add.s32 	%r80, %r79, 16;
	mul.wide.s32 	%rd16, %r80, 4;
	add.s64 	%rd17, %rd13, %rd16;
	ld.global.f32 	%f110, [%rd17];
	st.local.f32 	[%rd2+4], %f110;
	add.s32 	%r81, %r37, 1;
	cvt.rn.f32.u32 	%f111, %r81;
	mul.f32 	%f112, %f111, 0f3E800000;
	cvt.rmi.f32.f32 	%f113, %f112;
	cvt.rzi.s32.f32 	%r82, %f113;
	mul.lo.s32 	%r83, %r82, %r46;
	add.s32 	%r84, %r83, %r64;
	mul.lo.s32 	%r85, %r47, %r84;
	shl.b32 	%r86, %r82, 6;
	add.s32 	%r87, %r65, %r86;
	sub.s32 	%r88, %r68, %r87;
	add.s32 	%r89, %r88, %r85;
	add.s32 	%r90, %r89, 32;
	mul.wide.s32 	%rd18, %r90, 4;
	add.s64 	%rd19, %rd13, %rd18;
	ld.global.f32 	%f114, [%rd19];
	st.local.f32 	[%rd2+8], %f114;
	cvt.rn.f32.u32 	%f115, %r33;
	mul.f32 	%f116, %f115, 0f3E800000;
	cvt.rmi.f32.f32 	%f117, %f116;
	cvt.rzi.s32.f32 	%r91, %f117;
	shl.b32 	%r92, %r91, 4;
	add.s32 	%r93, %r49, %r91;
	mul.lo.s32 	%r94, %r47, %r93;
	add.s32 	%r95, %r92, %r54;
	sub.s32 	%r96, %r68, %r95;
	add.s32 	%r97, %r96, %r94;
	add.s32 	%r98, %r97, 4;
	mul.wide.s32 	%rd20, %r98, 4;
	add.s64 	%rd21, %rd13, %rd20;
	ld.global.f32 	%f118, [%rd21];
	st.local.f32 	[%rd2+12], %f118;
	add.s32 	%r99, %r73, %r91;
	mul.lo.s32 	%r100, %r47, %r99;
	add.s32 	%r101, %r92, %r76;
	sub.s32 	%r102, %r68, %r101;
	add.s32 	%r103, %r102, %r100;
	add.s32 	%r104, %r103, 20;
	mul.wide.s32 	%rd22, %r104, 4;
	add.s64 	%rd23, %rd13, %rd22;
	ld.global.f32 	%f119, [%rd23];
	st.local.f32 	[%rd2+16], %f119;
	add.s32 	%r105, %r83, %r91;
	mul.lo.s32 	%r106, %r47, %r105;
	add.s32 	%r107, %r92, %r86;
	sub.s32 	%r108, %r68, %r107;
	add.s32 	%r109, %r108, %r106;
	add.s32 	%r110, %r109, 36;
	mul.wide.s32 	%rd24, %r110, 4;
	add.s64 	%rd25, %rd13, %rd24;
	ld.global.f32 	%f120, [%rd25];
	st.local.f32 	[%rd2+20], %f120;
	shl.b32 	%r111, %r51, 4;
	add.s32 	%r112, %r111, %r54;
	sub.s32 	%r113, %r68, %r112;
	add.s32 	%r114, %r113, %r53;
	add.s32 	%r115, %r114, 8;
	mul.wide.s32 	%rd26, %r115, 4;
	add.s64 	%rd27, %rd13, %rd26;
	ld.global.f32 	%f121, [%rd27];
	st.local.f32 	[%rd2+24], %f121;
	add.s32 	%r116, %r73, %r51;
	mul.lo.s32 	%r117, %r47, %r116;
	add.s32 	%r118, %r111, %r76;
	sub.s32 	%r119, %r68, %r118;
	add.s32 	%r120, %r119, %r117;
	add.s32 	%r121, %r120, 24;
	mul.wide.s32 	%rd28, %r121, 4;
	add.s64 	%rd29, %rd13, %rd28;
	ld.global.f32 	%f122, [%rd29];
	st.local.f32 	[%rd2+28], %f122;
	add.s32 	%r122, %r83, %r51;
	mul.lo.s32 	%r123, %r47, %r122;
	add.s32 	%r124, %r111, %r86;
	sub.s32 	%r125, %r68, %r124;
	add.s32 	%r126, %r125, %r123;
	add.s32 	%r127, %r126, 40;
	mul.wide.s32 	%rd30, %r127, 4;
	add.s64 	%rd31, %rd13, %rd30;
	ld.global.f32 	%f123, [%rd31];
	st.local.f32 	[%rd2+32], %f123;
	cvt.rn.f32.s32 	%f124, %r29;
	mul.f32 	%f125, %f124, 0f3E800000;
	cvt.rmi.f32.f32 	%f126, %f125;
	cvt.rzi.s32.f32 	%r128, %f126;
	shl.b32 	%r129, %r128, 6;
	shl.b32 	%r130, %r128, 2;
	sub.s32 	%r131, %r29, %r130;
	add.s32 	%r132, %r131, %r129;
	add.s32 	%r133, %r132, %r62;
	add.s32 	%r134, %r133, %r61;
	sub.s32 	%r135, %r134, %r69;
	add.s32 	%r136, %r135, %r67;
	mul.wide.s32 	%rd32, %r136, 4;
	add.s64 	%rd33, %rd13, %rd32;
	ld.global.f32 	%f127, [%rd33];
	st.local.f32 	[%rd2+36], %f127;
	sub.s32 	%r137, %r134, %r77;
	add.s32 	%r138, %r137, %r75;
	add.s32 	%r139, %r138, 16;
	mul.wide.s32 	%rd34, %r139, 4;
	add.s64 	%rd35, %rd13, %rd34;
	ld.global.f32 	%f128, [%rd35];
	st.local.f32 	[%rd2+40], %f128;
	sub.s32 	%r140, %r134, %r87;
	add.s32 	%r141, %r140, %r85;
	add.s32 	%r142, %r141, 32;
	mul.wide.s32 	%rd36, %r142, 4;
	add.s64 	%rd37, %rd13, %rd36;
	ld.global.f32 	%f129, [%rd37];
	st.local.f32 	[%rd2+44], %f129;
	sub.s32 	%r143, %r134, %r95;
	add.s32 	%r144, %r143, %r94;
	add.s32 	%r145, %r144, 4;
	mul.wide.s32 	%rd38, %r145, 4;
	add.s64 	%rd39, %rd13, %rd38;
	ld.global.f32 	%f130, [%rd39];
	st.local.f32 	[%rd2+48], %f130;
	sub.s32 	%r146, %r134, %r101;
	add.s32 	%r147, %r146, %r100;
	add.s32 	%r4, %r147, 20;
	mul.wide.s32 	%rd40, %r4, 4;
	add.s64 	%rd41, %rd13, %rd40;
	ld.global.f32 	%f131, [%rd41];
	st.local.f32 	[%rd2+52], %f131;
	sub.s32 	%r148, %r134, %r107;
	add.s32 	%r149, %r148, %r106;
	add.s32 	%r150, %r149, 36;
	mul.wide.s32 	%rd42, %r150, 4;
	add.s64 	%rd43, %rd13, %rd42;
	ld.global.f32 	%f132, [%rd43];
	st.local.f32 	[%rd2+56], %f132;
	sub.s32 	%r151, %r134, %r112;
	add.s32 	%r152, %r151, %r53;
	add.s32 	%r153, %r152, 8;
	mul.wide.s32 	%rd44, %r153, 4;
	add.s64 	%rd45, %rd13, %rd44;
	ld.global.f32 	%f133, [%rd45];
	st.local.f32 	[%rd2+60], %f133;
	sub.s32 	%r154, %r134, %r118;
	add.s32 	%r155, %r154, %r117;
	add.s32 	%r156, %r155, 24;
	mul.wide.s32 	%rd46, %r156, 4;
	add.s64 	%rd47, %rd13, %rd46;
	ld.global.f32 	%f134, [%rd47];
	st.local.f32 	[%rd2+64], %f134;
	sub.s32 	%r157, %r134, %r124;
	add.s32 	%r158, %r157, %r123;
	add.s32 	%r159, %r158, 40;
	mul.wide.s32 	%rd48, %r159, 4;
	add.s64 	%rd49, %rd13, %rd48;
	ld.global.f32 	%f135, [%rd49];
	st.local.f32 	[%rd2+68], %f135;
	add.s32 	%r160, %r29, 1;
	cvt.rn.f32.s32 	%f136, %r160;
	mul.f32 	%f137, %f136, 0f3E800000;
	cvt.rmi.f32.f32 	%f138, %f137;
	cvt.rzi.s32.f32 	%r161, %f138;
	shl.b32 	%r162, %r161, 6;
	shl.b32 	%r163, %r161, 2;
	sub.s32 	%r164, %r160, %r163;
	add.s32 	%r165, %r164, %r162;
	add.s32 	%r166, %r165, %r62;
	add.s32 	%r167, %r166, %r61;
	sub.s32 	%r168, %r167, %r69;
	add.s32 	%r169, %r168, %r67;
	mul.wide.s32 	%rd50, %r169, 4;
	add.s64 	%rd51, %rd13, %rd50;
	ld.global.f32 	%f139, [%rd51];
	st.local.f32 	[%rd2+72], %f139;
	sub.s32 	%r170, %r167, %r77;
	add.s32 	%r171, %r170, %r75;
	add.s32 	%r172, %r171, 16;
	mul.wide.s32 	%rd52, %r172, 4;
	add.s64 	%rd53, %rd13, %rd52;
	ld.global.f32 	%f140, [%rd53];
	st.local.f32 	[%rd2+76], %f140;
	sub.s32 	%r173, %r167, %r87;
	add.s32 	%r174, %r173, %r85;
	add.s32 	%r175, %r174, 32;
	mul.wide.s32 	%rd54, %r175, 4;
	add.s64 	%rd55, %rd13, %rd54;
	ld.global.f32 	%f141, [%rd55];
	st.local.f32 	[%rd2+80], %f141;
	sub.s32 	%r176, %r167, %r95;
	add.s32 	%r177, %r176, %r94;
	add.s32 	%r178, %r177, 4;
	mul.wide.s32 	%rd56, %r178, 4;
	add.s64 	%rd57, %rd13, %rd56;
	ld.global.f32 	%f142, [%rd57];
	st.local.f32 	[%rd2+84], %f142;
	sub.s32 	%r179, %r167, %r101;
	add.s32 	%r180, %r179, %r100;
	add.s32 	%r181, %r180, 20;
	mul.wide.s32 	%rd58, %r181, 4;
	add.s64 	%rd59, %rd13, %rd58;
	ld.global.f32 	%f143, [%rd59];
	st.local.f32 	[%rd2+88], %f143;
	sub.s32 	%r182, %r167, %r107;
	add.s32 	%r183, %r182, %r106;
	add.s32 	%r184, %r183, 36;
	mul.wide.s32 	%rd60, %r184, 4;
	add.s64 	%rd61, %rd13, %rd60;
	ld.global.f32 	%f144, [%rd61];
	st.local.f32 	[%rd2+92], %f144;
	sub.s32 	%r185, %r167, %r112;
	add.s32 	%r186, %r185, %r53;
	add.s32 	%r187, %r186, 8;
	mul.wide.s32 	%rd62, %r187, 4;
	add.s64 	%rd63, %rd13, %rd62;
	ld.global.f32 	%f145, [%rd63];
	st.local.f32 	[%rd2+96], %f145;
	sub.s32 	%r188, %r167, %r118;
	add.s32 	%r189, %r188, %r117;
	add.s32 	%r190, %r189, 24;
	mul.wide.s32 	%rd64, %r190, 4;
	add.s64 	%rd65, %rd13, %rd64;
	ld.global.f32 	%f146, [%rd65];
	st.local.f32 	[%rd2+100], %f146;
	sub.s32 	%r191, %r167, %r124;
	add.s32 	%r192, %r191, %r123;
	add.s32 	%r193, %r192, 40;
	mul.wide.s32 	%rd66, %r193, 4;
	add.s64 	%rd67, %rd13, %rd66;
	ld.global.f32 	%f147, [%rd67];
	st.local.f32 	[%rd2+104], %f147;
	mov.b32 	%r224, 0;
	mov.b16 	%rs12, 0;
	mov.u16 	%rs13, %rs12;
$L__BB0_2:
	sub.s32 	%r6, 26, %r224;
	setp.gt.u32 	%p12, %r224, 25;
	@%p12 bra 	$L__BB0_75;
	mul.wide.u32 	%rd68, %r224, 4;
	add.s64 	%rd3, %rd2, %rd68;
	setp.gt.u32 	%p13, %r224, 10;
	mov.u32 	%r227, %r224;
	@%p13 bra 	$L__BB0_38;
	cvt.u16.u32 	%rs7, %r6;
	shr.u16 	%rs8, %rs7, 4;
	and.b16  	%rs9, %rs8, 1;
	mul.wide.u16 	%r194, %rs9, 16;
	neg.s32 	%r225, %r194;
	add.s64 	%rd81, %rd3, 32;
	mov.u32 	%r227, %r224;
$L__BB0_5:
	.pragma "nounroll";
	ld.local.f32 	%f165, [%rd3];
	ld.local.f32 	%f2, [%rd81+-28];
	setp.leu.f32 	%p14, %f165, %f2;
	@%p14 bra 	$L__BB0_7;
	st.local.f32 	[%rd3], %f2;
	st.local.f32 	[%rd81+-28], %f165;
	ld.local.f32 	%f165, [%rd3];
$L__BB0_7:
	ld.local.f32 	%f5, [%rd81+-24];
	setp.leu.f32 	%p15, %f165, %f5;
	@%p15 bra 	$L__BB0_9;
	st.local.f32 	[%rd3], %f5;
	st.local.f32 	[%rd81+-24], %f165;
	ld.local.f32 	%f165, [%rd3];
$L__BB0_9:
	ld.local.f32 	%f8, [%rd81+-20];
	setp.leu.f32 	%p16, %f165, %f8;
	@%p16 bra 	$L__BB0_11;
	st.local.f32 	[%rd3], %f8;
	st.local.f32 	[%rd81+-20], %f165;
	ld.local.f32 	%f165, [%rd3];
$L__BB0_11:
	ld.local.f32 	%f11, [%rd81+-16];
	setp.leu.f32 	%p17, %f165, %f11;
	@%p17 bra 	$L__BB0_13;
	st.local.f32 	[%rd3], %f11;
	st.local.f32 	[%rd81+-16], %f165;
	ld.local.f32 	%f165, [%rd3];
$L__BB0_13:
	ld.local.f32 	%f14, [%rd81+-12];
	setp.leu.f32 	%p18, %f165, %f14;
	@%p18 bra 	$L__BB0_15;
	st.local.f32 	[%rd3], %f14;
	st.local.f32 	[%rd81+-12], %f165;
	ld.local.f32 	%f165, [%rd3];
$L__BB0_15:
	ld.local.f32 	%f17, [%rd81+-8];
	setp.leu.f32 	%p19, %f165, %f17;
	@%p19 bra 	$L__BB0_17;
	st.local.f32 	[%rd3], %f17;
	st.local.f32 	[%rd81+-8], %f165;
	ld.local.f32 	%f165, [%rd3];
$L__BB0_17:
	ld.local.f32 	%f20, [%rd81+-4];
	setp.leu.f32 	%p20, %f165, %f20;
	@%p20 bra 	$L__BB0_19;
	st.local.f32 	[%rd3], %f20;
	st.local.f32 	[%rd81+-4], %f165;
	ld.local.f32 	%f165, [%rd3];
$L__BB0_19:
	ld.local.f32 	%f23, [%rd81];
	setp.leu.f32 	%p21, %f165, %f23;
	@%p21 bra 	$L__BB0_21;
	st.local.f32 	[%rd3], %f23;
	st.local.f32 	[%rd81], %f165;
	ld.local.f32 	%f165, [%rd3];
$L__BB0_21:
	ld.local.f32 	%f26, [%rd81+4];
	setp.leu.f32 	%p22, %f165, %f26;
	@%p22 bra 	$L__BB0_23;
	st.local.f32 	[%rd3], %f26;
	st.local.f32 	[%rd81+4], %f165;
	ld.local.f32 	%f165, [%rd3];
$L__BB0_23:
	ld.local.f32 	%f29, [%rd81+8];
	setp.leu.f32 	%p23, %f165, %f29;
	@%p23 bra 	$L__BB0_25;
	st.local.f32 	[%rd3], %f29;
	st.local.f32 	[%rd81+8], %f165;
	ld.local.f32 	%f165, [%rd3];
$L__BB0_25:
	ld.local.f32 	%f32, [%rd81+12];
	setp.leu.f32 	%p24, %f165, %f32;
	@%p24 bra 	$L__BB0_27;
	st.local.f32 	[%rd3], %f32;
	st.local.f32 	[%rd81+12], %f165;
	ld.local.f32 	%f165, [%rd3];
$L__BB0_27:
	ld.local.f32 	%f35, [%rd81+16];
	setp.leu.f32 	%p25, %f165, %f35;
	@%p25 bra 	$L__BB0_29;
	st.local.f32 	[%rd3], %f35;
	st.local.f32 	[%rd81+16], %f165;
	ld.local.f32 	%f165, [%rd3];
$L__BB0_29:
	ld.local.f32 	%f38, [%rd81+20];
	setp.leu.f32 	%p26, %f165, %f38;
	@%p26 bra 	$L__BB0_31;
	st.local.f32 	[%rd3], %f38;
	st.local.f32 	[%rd81+20], %f165;
	ld.local.f32 	%f165, [%rd3];
$L__BB0_31:
	ld.local.f32 	%f41, [%rd81+24];
	setp.leu.f32 	%p27, %f165, %f41;
	@%p27 bra 	$L__BB0_33;
	st.local.f32 	[%rd3], %f41;
	st.local.f32 	[%rd81+24], %f165;
	ld.local.f32 	%f165, [%rd3];
$L__BB0_33:
	ld.local.f32 	%f44, [%rd81+28];
	setp.leu.f32 	%p28, %f165, %f44;
	@%p28 bra 	$L__BB0_35;
	st.local.f32 	[%rd3], %f44;
	st.local.f32 	[%rd81+28], %f165;
	ld.local.f32 	%f165, [%rd3];
$L__BB0_35:
	ld.local.f32 	%f47, [%rd81+32];
	setp.leu.f32 	%p29, %f165, %f47;
	@%p29 bra 	$L__BB0_37;
	st.local.f32 	[%rd3], %f47;
	st.local.f32 	[%rd81+32], %f165;
$L__BB0_37:
	add.s32 	%r225, %r225, 16;
	add.s64 	%rd81, %rd81, 64;
	add.s32 	%r227, %r227, 16;
	setp.ne.s32 	%p30, %r225, 0;
	@%p30 bra 	$L__BB0_5;
$L__BB0_38:
	and.b32  	%r195, %r6, 15;
	setp.eq.s32 	%p31, %r195, 0;
	@%p31 bra 	$L__BB0_75;
	sub.s16 	%rs10, 10, %rs13;
	cvt.u32.u16 	%r196, %rs10;
	and.b32  	%r13, %r196, 15;
	add.s32 	%r197, %r13, -1;
	setp.lt.u32 	%p32, %r197, 7;
	@%p32 bra 	$L__BB0_56;
	ld.local.f32 	%f180, [%rd3];
	mul.wide.u32 	%rd71, %r227, 4;
	add.s64 	%rd7, %rd2, %rd71;
	ld.local.f32 	%f49, [%rd7+4];
	setp.leu.f32 	%p33, %f180, %f49;
	@%p33 bra 	$L__BB0_42;
	st.local.f32 	[%rd3], %f49;
	st.local.f32 	[%rd7+4], %f180;
	ld.local.f32 	%f180, [%rd3];
$L__BB0_42:
	ld.local.f32 	%f52, [%rd7+8];
	setp.leu.f32 	%p34, %f180, %f52;
	@%p34 bra 	$L__BB0_44;
	st.local.f32 	[%rd3], %f52;
	st.local.f32 	[%rd7+8], %f180;
	ld.local.f32 	%f180, [%rd3];
$L__BB0_44:
	ld.local.f32 	%f55, [%rd7+12];
	setp.leu.f32 	%p35, %f180, %f55;
	@%p35 bra 	$L__BB0_46;
	st.local.f32 	[%rd3], %f55;
	st.local.f32 	[%rd7+12], %f180;
	ld.local.f32 	%f180, [%rd3];
$L__BB0_46:
	ld.local.f32 	%f58, [%rd7+16];
	setp.leu.f32 	%p36, %f180, %f58;
	@%p36 bra 	$L__BB0_48;
	st.local.f32 	[%rd3], %f58;
	st.local.f32 	[%rd7+16], %f180;
	ld.local.f32 	%f180, [%rd3];
$L__BB0_48:
	ld.local.f32 	%f61, [%rd7+20];
	setp.leu.f32 	%p37, %f180, %f61;
	@%p37 bra 	$L__BB0_50;
	st.local.f32 	[%rd3], %f61;
	st.local.f32 	[%rd7+20], %f180;
	ld.local.f32 	%f180, [%rd3];
$L__BB0_50:
	ld.local.f32 	%f64, [%rd7+24];
	setp.leu.f32 	%p38, %f180, %f64;
	@%p38 bra 	$L__BB0_52;
	st.local.f32 	[%rd3], %f64;
	st.local.f32 	[%rd7+24], %f180;
	ld.local.f32 	%f180, [%rd3];
$L__BB0_52:
	ld.local.f32 	%f67, [%rd7+28];
	setp.leu.f32 	%p39, %f180, %f67;
	@%p39 bra 	$L__BB0_54;
	st.local.f32 	[%rd3], %f67;
	st.local.f32 	[%rd7+28], %f180;
	ld.local.f32 	%f180, [%rd3];
$L__BB0_54:
	add.s32 	%r227, %r227, 8;
	ld.local.f32 	%f70, [%rd7+32];
	setp.leu.f32 	%p40, %f180, %f70;
	@%p40 bra 	$L__BB0_56;
	st.local.f32 	[%rd3], %f70;
	st.local.f32 	[%rd7+32], %f180;
$L__BB0_56:
	and.b32  	%r198, %r13, 7;
	setp.eq.s32 	%p41, %r198, 0;
	@%p41 bra 	$L__BB0_75;
	sub.s16 	%rs11, 2, %rs12;
	cvt.u32.u16 	%r199, %rs11;
	and.b32  	%r200, %r199, 7;
	and.b32  	%r16, %r199, 3;
	add.s32 	%r201, %r200, -1;
	setp.lt.u32 	%p42, %r201, 3;
	@%p42 bra 	$L__BB0_66;
	ld.local.f32 	%f187, [%rd3];
	mul.wide.u32 	%rd72, %r227, 4;
	add.s64 	%rd8, %rd2, %rd72;
	ld.local.f32 	%f72, [%rd8+4];
	setp.leu.f32 	%p43, %f187, %f72;
	@%p43 bra 	$L__BB0_60;
	st.local.f32 	[%rd3], %f72;
	st.local.f32 	[%rd8+4], %f187;
	ld.local.f32 	%f187, [%rd3];
$L__BB0_60:
	ld.local.f32 	%f75, [%rd8+8];
	setp.leu.f32 	%p44, %f187, %f75;
	@%p44 bra 	$L__BB0_62;
	st.local.f32 	[%rd3], %f75;
	st.local.f32 	[%rd8+8], %f187;
	ld.local.f32 	%f187, [%rd3];
$L__BB0_62:
	ld.local.f32 	%f78, [%rd8+12];
	setp.leu.f32 	%p45, %f187, %f78;
	@%p45 bra 	$L__BB0_64;
	st.local.f32 	[%rd3], %f78;
	st.local.f32 	[%rd8+12], %f187;
	ld.local.f32 	%f187, [%rd3];
$L__BB0_64:
	add.s32 	%r227, %r227, 4;
	ld.local.f32 	%f81, [%rd8+16];
	setp.leu.f32 	%p46, %f187, %f81;
	@%p46 bra 	$L__BB0_66;
	st.local.f32 	[%rd3], %f81;
	st.local.f32 	[%rd8+16], %f187;
$L__BB0_66:
	setp.eq.s32 	%p47, %r16, 0;
	@%p47 bra 	$L__BB0_75;
	ld.local.f32 	%f82, [%rd3];
	mul.wide.u32 	%rd73, %r227, 4;
	add.s64 	%rd9, %rd2, %rd73;
	ld.local.f32 	%f83, [%rd9+4];
	setp.leu.f32 	%p48, %f82, %f83;
	@%p48 bra 	$L__BB0_69;
	st.local.f32 	[%rd3], %f83;
	st.local.f32 	[%rd9+4], %f82;
$L__BB0_69:
	setp.eq.s32 	%p49, %r16, 1;
	@%p49 bra 	$L__BB0_75;
	ld.local.f32 	%f84, [%rd3];
	ld.local.f32 	%f85, [%rd9+8];
	setp.leu.f32 	%p50, %f84, %f85;
	@%p50 bra 	$L__BB0_72;
	st.local.f32 	[%rd3], %f85;
	st.local.f32 	[%rd9+8], %f84;
$L__BB0_72:
	setp.eq.s32 	%p51, %r16, 2;
	@%p51 bra 	$L__BB0_75;
	ld.local.f32 	%f86, [%rd3];
	ld.local.f32 	%f87, [%rd9+12];
	setp.leu.f32 	%p52, %f86, %f87;
	@%p52 bra 	$L__BB0_75;
	st.local.f32 	[%rd3], %f87;
	st.local.f32 	[%rd9+12], %f86;
$L__BB0_75:
	add.s32 	%r224, %r224, 1;
	setp.ne.s32 	%p53, %r224, 27;
	add.s16 	%rs13, %rs13, 1;
	add.s16 	%rs12, %rs12, 1;
	@%p53 bra 	$L__BB0_2;
	ld.param.u64 	%rd80, [medianFilterKernel_param_1];
	ld.local.f32 	%f148, [%rd2+52];
	cvta.to.global.u64 	%rd74, %rd80;
	add.s64 	%rd76, %rd74, %rd40;
	st.global.f32 	[%rd76], %f148;
$L__BB0_77:
	ret;
$L__BB0_78:
	cvt.rn.f32.s32 	%f149, %r22;
	mul.f32 	%f150, %f149, 0f3E800000;
	cvt.rpi.f32.f32 	%f151, %f150;
	cvt.rzi.s32.f32 	%r202, %f151;
	cvt.rn.f32.s32 	%f152, %r23;
	mul.f32 	%f153, %f152, 0f3E800000;
	cvt.rpi.f32.f32 	%f154, %f153;
	cvt.rzi.s32.f32 	%r203, %f154;
	cvt.rn.f32.s32 	%f155, %r29;
	mul.f32 	%f156, %f155, 0f3E800000;
	cvt.rmi.f32.f32 	%f157, %f156;
	cvt.rzi.s32.f32 	%r204, %f157;
	cvt.rn.f32.u32 	%f158, %r33;
	mul.f32 	%f159, %f158, 0f3E800000;
	cvt.rmi.f32.f32 	%f160, %f159;
	cvt.rzi.s32.f32 	%r205, %f160;
	cvt.rn.f32.u32 	%f161, %r37;
	mul.f32 	%f162, %f161, 0f3E800000;
	cvt.rmi.f32.f32 	%f163, %f162;
	cvt.rzi.s32.f32 	%r206, %f163;
	shl.b32 	%r207, %r204, 6;
	shl.b32 	%r208, %r33, 2;
	shl.b32 	%r209, %r37, 4;
	mad.lo.s32 	%r210, %r203, %r206, %r205;
	mul.lo.s32 	%r211, %r202, %r210;
	shl.b32 	%r212, %r211, 6;
	add.s32 	%r213, %r208, %r29;
	add.s32 	%r214, %r213, %r209;
	shl.b32 	%r215, %r204, 2;
	shl.b32 	%r216, %r205, 4;
	add.s32 	%r217, %r214, %r207;
	add.s32 	%r218, %r215, %r216;
	shl.b32 	%r219, %r206, 6;
	add.s32 	%r220, %r218, %r219;
	sub.s32 	%r221, %r217, %r220;
	add.s32 	%r222, %r221, %r212;
	mul.wide.s32 	%rd77, %r222, 4;
	add.s64 	%rd78, %rd1, %rd77;
	mov.b32 	%r223, 0;
	st.global.u32 	[%rd78], %r223;
	bra.uni 	$L__BB0_77;

}


// ===== COMPILED SASS (sm_100) =====

	.target	sm_100

	.elftype	@"ET_EXEC"


//--------------------- .note.nv.tkinfo           --------------------------
	.section	.note.nv.tkinfo,"",@"SHT_NOTE"
	.sectionflags	@"SHF_NOTE_NV_TKINFO"
	.tkinfo
        /*0018*/ 	.word	0x00000002
        /*0030*/ 	.string	""
        /*0030*/ 	.string	"ptxas"
        /*0030*/ 	.string	"Cuda compilation tools, release 13.0, V13.0.88"
        /*0030*/ 	.string	"Build cuda_13.0.r13.0/compiler.36424714_0"
        /*0030*/ 	.string	"-arch sm_100 -m 64 "



//--------------------- .note.nv.cuinfo           --------------------------
	.section	.note.nv.cuinfo,"",@"SHT_NOTE"
	.sectionflags	@"SHF_NOTE_NV_CUINFO"
        /*0018*/ 	.short	0x0002
        /*001a*/ 	.short	0x0064
        /*001c*/ 	.short	0x0082
	.zero		2


//--------------------- .nv.info                  --------------------------
	.section	.nv.info,"",@"SHT_CUDA_INFO"
	.align	4


	//----- nvinfo : EIATTR_REGCOUNT
	.align		4
        /*0000*/ 	.byte	0x04, 0x2f
        /*0002*/ 	.short	(.L_1 - .L_0)
	.align		4
.L_0:
        /*0004*/ 	.word	index@(medianFilterKernel)
        /*0008*/ 	.word	0x00000020


	//----- nvinfo : EIATTR_FRAME_SIZE
	.align		4
.L_1:
        /*000c*/ 	.byte	0x04, 0x11
        /*000e*/ 	.short	(.L_3 - .L_2)
	.align		4
.L_2:
        /*0010*/ 	.word	index@(medianFilterKernel)
        /*0014*/ 	.word	0x00000070


	//----- nvinfo : EIATTR_MIN_STACK_SIZE
	.align		4
.L_3:
        /*0018*/ 	.byte	0x04, 0x12
        /*001a*/ 	.short	(.L_5 - .L_4)
	.align		4
.L_4:
        /*001c*/ 	.word	index@(medianFilterKernel)
        /*0020*/ 	.word	0x00000070
.L_5:


//--------------------- .nv.compat                --------------------------
	.section	.nv.compat,"",@"SHT_CUDA_COMPAT_INFO"
	.align	4
        /*0000*/ 	.byte	0x02, 0x09, 0x00, 0x00, 0x02, 0x02, 0x01, 0x00, 0x02, 0x05, 0x05, 0x00, 0x03, 0x07, 0x01, 0x01
        /*0010*/ 	.byte	0x02, 0x03, 0x00, 0x00, 0x02, 0x06, 0x01, 0x00, 0x04, 0x0b, 0x08, 0x00, 0x09, 0x00, 0x00, 0x00
        /*0020*/ 	.byte	0x00, 0x00, 0x00, 0x00


//--------------------- .nv.info.medianFilterKernel --------------------------
	.section	.nv.info.medianFilterKernel,"",@"SHT_CUDA_INFO"
	.sectionflags	@""
	.align	4


	//----- nvinfo : EIATTR_CUDA_API_VERSION
	.align		4
        /*0000*/ 	.byte	0x04, 0x37
        /*0002*/ 	.short	(.L_7 - .L_6)
.L_6:
        /*0004*/ 	.word	0x00000082


	//----- nvinfo : EIATTR_KPARAM_INFO
	.align		4
.L_7:
        /*0008*/ 	.byte	0x04, 0x17
        /*000a*/ 	.short	(.L_9 - .L_8)
.L_8:
        /*000c*/ 	.word	0x00000000
        /*0010*/ 	.short	0x0004
        /*0012*/ 	.short	0x0018
        /*0014*/ 	.byte	0x00, 0xf0, 0x11, 0x00


	//----- nvinfo : EIATTR_KPARAM_INFO
	.align		4
.L_9:
        /*0018*/ 	.byte	0x04, 0x17
        /*001a*/ 	.short	(.L_11 - .L_10)
.L_10:
        /*001c*/ 	.word	0x00000000
        /*0020*/ 	.short	0x0003
        /*0022*/ 	.short	0x0014
        /*0024*/ 	.byte	0x00, 0xf0, 0x11, 0x00


	//----- nvinfo : EIATTR_KPARAM_INFO
	.align		4
.L_11:
        /*0028*/ 	.byte	0x04, 0x17
        /*002a*/ 	.short	(.L_13 - .L_12)
.L_12:
        /*002c*/ 	.word	0x00000000
        /*0030*/ 	.short	0x0002
        /*0032*/ 	.short	0x0010
        /*0034*/ 	.byte	0x00, 0xf0, 0x11, 0x00


	//----- nvinfo : EIATTR_KPARAM_INFO
	.align		4
.L_13:
        /*0038*/ 	.byte	0x04, 0x17
        /*003a*/ 	.short	(.L_15 - .L_14)
.L_14:
        /*003c*/ 	.word	0x00000000
        /*0040*/ 	.short	0x0001
        /*0042*/ 	.short	0x0008
        /*0044*/ 	.byte	0x00, 0xf5, 0x21, 0x00


	//----- nvinfo : EIATTR_KPARAM_INFO
	.align		4
.L_15:
        /*0048*/ 	.byte	0x04, 0x17
        /*004a*/ 	.short	(.L_17 - .L_16)
.L_16:
        /*004c*/ 	.word	0x00000000
        /*0050*/ 	.short	0x0000
        /*0052*/ 	.short	0x0000
        /*0054*/ 	.byte	0x00, 0xf5, 0x21, 0x00


	//----- nvinfo : EIATTR_SPARSE_MMA_MASK
	.align		4
.L_17:
        /*0058*/ 	.byte	0x03, 0x50
        /*005a*/ 	.short	0x0000


	//----- nvinfo : EIATTR_MAXREG_COUNT
	.align		4
        /*005c*/ 	.byte	0x03, 0x1b
        /*005e*/ 	.short	0x00ff


	//----- nvinfo : EIATTR_MERCURY_ISA_VERSION
	.align		4
        /*0060*/ 	.byte	0x03, 0x5f
        /*0062*/ 	.short	0x0101


	//----- nvinfo : EIATTR_VRC_CTA_INIT_COUNT
	.align		4
        /*0064*/ 	.byte	0x02, 0x4a
	.zero		1
	.zero		1


	//----- nvinfo : EIATTR_EXIT_INSTR_OFFSETS
	.align		4
        /*0068*/ 	.byte	0x04, 0x1c
        /*006a*/ 	.short	(.L_19 - .L_18)


	//   ....[0]....
.L_18:
        /*006c*/ 	.word	0x00001df0


	//   ....[1]....
        /*0070*/ 	.word	0x00001fb0


	//----- nvinfo : EIATTR_CRS_STACK_SIZE
	.align		4
.L_19:
        /*0074*/ 	.byte	0x04, 0x1e
        /*0076*/ 	.short	(.L_21 - .L_20)
.L_20:
        /*0078*/ 	.word	0x00000000


	//----- nvinfo : EIATTR_CBANK_PARAM_SIZE
	.align		4
.L_21:
        /*007c*/ 	.byte	0x03, 0x19
        /*007e*/ 	.short	0x001c


	//----- nvinfo : EIATTR_PARAM_CBANK
	.align		4
        /*0080*/ 	.byte	0x04, 0x0a
        /*0082*/ 	.short	(.L_23 - .L_22)
	.align		4
.L_22:
        /*0084*/ 	.word	index@(.nv.constant0.medianFilterKernel)
        /*0088*/ 	.short	0x0380
        /*008a*/ 	.short	0x001c


	//----- nvinfo : EIATTR_SW_WAR
	.align		4
.L_23:
        /*008c*/ 	.byte	0x04, 0x36
        /*008e*/ 	.short	(.L_25 - .L_24)
.L_24:
        /*0090*/ 	.word	0x00000008
.L_25:


//--------------------- .nv.callgraph             --------------------------
	.section	.nv.callgraph,"",@"SHT_CUDA_CALLGRAPH"
	.align	4
	.sectionentsize	8
	.align		4
        /*0000*/ 	.word	0x00000000
	.align		4
        /*0004*/ 	.word	0xffffffff
	.align		4
        /*0008*/ 	.word	0x00000000
	.align		4
        /*000c*/ 	.word	0xfffffffe
	.align		4
        /*0010*/ 	.word	0x00000000
	.align		4
        /*0014*/ 	.word	0xfffffffd
	.align		4
        /*0018*/ 	.word	0x00000000
	.align		4
        /*001c*/ 	.word	0xfffffffc


//--------------------- .text.medianFilterKernel  --------------------------
	.section	.text.medianFilterKernel,"ax",@progbits
	.align	128
        .global         medianFilterKernel
        .type           medianFilterKernel,@function
        .size           medianFilterKernel,(.L_x_8 - medianFilterKernel)
        .other          medianFilterKernel,@"STO_CUDA_ENTRY STV_DEFAULT"
medianFilterKernel:
.text.medianFilterKernel:
[----:B------:R-:W0:Y:S01]  /*0000*/  LDC R1, c[0x0][0x37c] ;  /* 0x0000df00ff017b82 */ /* 0x000e220000000800 */
[----:B------:R-:W1:Y:S07]  /*0010*/  S2R R0, SR_TID.Y ;  /* 0x0000000000007919 */ /* 0x000e6e0000002200 */
[----:B------:R-:W2:Y:S01]  /*0020*/  LDC R12, c[0x0][0x360] ;  /* 0x0000d800ff0c7b82 */ /* 0x000ea20000000800 */
[----:B------:R-:W3:Y:S01]  /*0030*/  LDCU.64 UR10, c[0x0][0x390] ;  /* 0x00007200ff0a77ac */ /* 0x000ee20008000a00 */
[----:B0-----:R-:W-:Y:S01]  /*0040*/  IADD3 R1, PT, PT, R1, -0x70, RZ ;  /* 0xffffff9001017810 */ /* 0x001fe20007ffe0ff */
[----:B------:R-:W2:Y:S01]  /*0050*/  S2R R3, SR_TID.X ;  /* 0x0000000000037919 */ /* 0x000ea20000002100 */
[----:B------:R-:W0:Y:S01]  /*0060*/  LDCU UR4, c[0x0][0x398] ;  /* 0x00007300ff0477ac */ /* 0x000e220008000800 */
[----:B------:R-:W4:Y:S03]  /*0070*/  S2R R5, SR_TID.Z ;  /* 0x0000000000057919 */ /* 0x000f260000002300 */
[----:B------:R-:W1:Y:S01]  /*0080*/  S2UR UR6, SR_CTAID.Y ;  /* 0x00000000000679c3 */ /* 0x000e620000002600 */
[----:B------:R-:W1:Y:S01]  /*0090*/  LDCU.64 UR8, c[0x0][0x358] ;  /* 0x00006b00ff0877ac */ /* 0x000e620008000a00 */
[----:B------:R0:W-:Y:S04]  /*00a0*/  STL.64 [R1], RZ ;  /* 0x000000ff01007387 */ /* 0x0001e80000100a00 */
[----:B------:R0:W-:Y:S02]  /*00b0*/  STL.64 [R1+0x8], RZ ;  /* 0x000008ff01007387 */ /* 0x0001e40000100a00 */
[----:B------:R-:W1:Y:S02]  /*00c0*/  LDC R21, c[0x0][0x364] ;  /* 0x0000d900ff157b82 */ /* 0x000e640000000800 */
[----:B------:R1:W-:Y:S01]  /*00d0*/  STL.64 [R1+0x10], RZ ;  /* 0x000010ff01007387 */ /* 0x0003e20000100a00 */
[----:B0-----:R-:W-:-:S05]  /*00e0*/  UIADD3 UR4, UPT, UPT, UR4, -0x1, URZ ;  /* 0xffffffff04047890 */ /* 0x001fca000fffe0ff */
[----:B------:R-:W2:Y:S01]  /*00f0*/  S2UR UR5, SR_CTAID.X ;  /* 0x00000000000579c3 */ /* 0x000ea20000002500 */
[----:B------:R0:W-:Y:S04]  /*0100*/  STL.64 [R1+0x18], RZ ;  /* 0x000018ff01007387 */ /* 0x0001e80000100a00 */
[----:B------:R0:W-:Y:S03]  /*0110*/  STL.64 [R1+0x20], RZ ;  /* 0x000020ff01007387 */ /* 0x0001e60000100a00 */
[----:B------:R-:W4:Y:S01]  /*0120*/  S2UR UR7, SR_CTAID.Z ;  /* 0x00000000000779c3 */ /* 0x000f220000002700 */
[----:B------:R0:W-:Y:S07]  /*0130*/  STL.64 [R1+0x28], RZ ;  /* 0x000028ff01007387 */ /* 0x0001ee0000100a00 */
[----:B------:R-:W4:Y:S01]  /*0140*/  LDC R2, c[0x0][0x368] ;  /* 0x0000da00ff027b82 */ /* 0x000f220000000800 */
[----:B-1----:R-:W-:Y:S01]  /*0150*/  IMAD R21, R21, UR6, R0 ;  /* 0x0000000615157c24 */ /* 0x002fe2000f8e0200 */
[----:B---3--:R-:W-:-:S04]  /*0160*/  UIADD3 UR6, UPT, UPT, UR11, -0x1, URZ ;  /* 0xffffffff0b067890 */ /* 0x008fc8000fffe0ff */
[----:B------:R-:W-:Y:S01]  /*0170*/  ISETP.NE.AND P0, PT, R21, RZ, PT ;  /* 0x000000ff1500720c */ /* 0x000fe20003f05270 */
[----:B--2---:R-:W-:Y:S01]  /*0180*/  IMAD R12, R12, UR5, R3 ;  /* 0x000000050c0c7c24 */ /* 0x004fe2000f8e0203 */
[----:B------:R-:W-:-:S04]  /*0190*/  UIADD3 UR5, UPT, UPT, UR10, -0x1, URZ ;  /* 0xffffffff0a057890 */ /* 0x000fc8000fffe0ff */
[----:B------:R-:W-:Y:S01]  /*01a0*/  ISETP.EQ.OR P0, PT, R12, RZ, !P0 ;  /* 0x000000ff0c00720c */ /* 0x000fe20004702670 */
[----:B----4-:R-:W-:-:S05]  /*01b0*/  IMAD R0, R2, UR7, R5 ;  /* 0x0000000702007c24 */ /* 0x010fca000f8e0205 */
[----:B------:R-:W-:-:S04]  /*01c0*/  ISETP.EQ.OR P0, PT, R0, RZ, P0 ;  /* 0x000000ff0000720c */ /* 0x000fc80000702670 */
[----:B------:R-:W-:-:S04]  /*01d0*/  ISETP.GE.OR P0, PT, R12, UR5, P0 ;  /* 0x000000050c007c0c */ /* 0x000fc80008706670 */
[----:B------:R-:W-:-:S04]  /*01e0*/  ISETP.GE.OR P0, PT, R21, UR6, P0 ;  /* 0x0000000615007c0c */ /* 0x000fc80008706670 */
[----:B------:R-:W-:-:S13]  /*01f0*/  ISETP.GE.OR P0, PT, R0, UR4, P0 ;  /* 0x0000000400007c0c */ /* 0x000fda0008706670 */
[----:B0-----:R-:W-:Y:S05]  /*0200*/  @P0 BRA `(.L_x_0) ;  /* 0x0000001800fc0947 */ /* 0x001fea0003800000 */
[----:B------:R-:W-:Y:S01]  /*0210*/  I2FP.F32.U32 R3, R0 ;  /* 0x0000000000037245 */ /* 0x000fe20000201000 */
[----:B------:R-:W-:Y:S01]  /*0220*/  VIADD R4, R12, 0xffffffff ;  /* 0xffffffff0c047836 */ /* 0x000fe20000000000 */
[----:B------:R-:W-:Y:S01]  /*0230*/  I2FP.F32.S32 R2, UR10 ;  /* 0x0000000a00027c45 */ /* 0x000fe20008201400 */
[----:B------:R-:W-:Y:S01]  /*0240*/  VIADD R26, R0, 0xffffffff ;  /* 0xffffffff001a7836 */ /* 0x000fe20000000000 */
[----:B------:R-:W-:Y:S01]  /*0250*/  IADD3 R10, PT, PT, R21, -0x1, RZ ;  /* 0xffffffff150a7810 */ /* 0x000fe20007ffe0ff */
[----:B------:R-:W-:Y:S01]  /*0260*/  FMUL R20, R3, 0.25 ;  /* 0x3e80000003147820 */ /* 0x000fe20000400000 */
[----:B------:R-:W-:Y:S01]  /*0270*/  I2FP.F32.S32 R3, R4 ;  /* 0x0000000400037245 */ /* 0x000fe20000201400 */
[----:B------:R-:W-:Y:S01]  /*0280*/  FMUL R2, R2, 0.25 ;  /* 0x3e80000002027820 */ /* 0x000fe20000400000 */
[----:B------:R-:W-:Y:S01]  /*0290*/  I2FP.F32.S32 R6, R10 ;  /* 0x0000000a00067245 */ /* 0x000fe20000201400 */
[----:B------:R-:W0:Y:S02]  /*02a0*/  LDC.64 R28, c[0x0][0x380] ;  /* 0x0000e000ff1c7b82 */ /* 0x000e240000000a00 */
[----:B------:R-:W-:Y:S01]  /*02b0*/  FMUL R5, R3, 0.25 ;  /* 0x3e80000003057820 */ /* 0x000fe20000400000 */
[----:B------:R-:W-:Y:S01]  /*02c0*/  I2FP.F32.S32 R3, R26 ;  /* 0x0000001a00037245 */ /* 0x000fe20000201400 */
[----:B------:R1:W2:Y:S01]  /*02d0*/  F2I.CEIL.NTZ R15, R2 ;  /* 0x00000002000f7305 */ /* 0x0002a2000020b100 */
[----:B------:R-:W-:-:S03]  /*02e0*/  FMUL R6, R6, 0.25 ;  /* 0x3e80000006067820 */ /* 0x000fc60000400000 */
[----:B------:R-:W-:-:S04]  /*02f0*/  FMUL R3, R3, 0.25 ;  /* 0x3e80000003037820 */ /* 0x000fc80000400000 */
[----:B------:R-:W3:Y:S01]  /*0300*/  F2I.FLOOR.NTZ R5, R5 ;  /* 0x0000000500057305 */ /* 0x000ee20000207100 */
[----:B-1----:R-:W-:-:S05]  /*0310*/  I2FP.F32.S32 R2, UR11 ;  /* 0x0000000b00027c45 */ /* 0x002fca0008201400 */
[----:B------:R-:W-:Y:S01]  /*0320*/  FMUL R2, R2, 0.25 ;  /* 0x3e80000002027820 */ /* 0x000fe20000400000 */
[----:B--2---:R-:W-:Y:S01]  /*0330*/  SHF.L.U32 R15, R15, 0x6, RZ ;  /* 0x000000060f0f7819 */ /* 0x004fe200000006ff */
[----:B------:R-:W1:Y:S01]  /*0340*/  F2I.FLOOR.NTZ R20, R20 ;  /* 0x0000001400147305 */ /* 0x000e620000207100 */
[----:B---3--:R-:W-:-:S07]  /*0350*/  IMAD R4, R5, -0x4, R4 ;  /* 0xfffffffc05047824 */ /* 0x008fce00078e0204 */
[----:B------:R-:W2:Y:S01]  /*0360*/  F2I.FLOOR.NTZ R9, R6 ;  /* 0x0000000600097305 */ /* 0x000ea20000207100 */
[----:B------:R-:W-:Y:S01]  /*0370*/  LEA R7, R5, R4, 0x6 ;  /* 0x0000000405077211 */ /* 0x000fe200078e30ff */
[----:B-1----:R-:W-:-:S06]  /*0380*/  IMAD.SHL.U32 R11, R20, 0x40, RZ ;  /* 0x00000040140b7824 */ /* 0x002fcc00078e00ff */
[----:B------:R1:W3:Y:S01]  /*0390*/  F2I.FLOOR.NTZ R16, R3 ;  /* 0x0000000300107305 */ /* 0x0002e20000207100 */
[----:B------:R-:W-:-:S05]  /*03a0*/  LEA R7, R10, R7, 0x2 ;  /* 0x000000070a077211 */ /* 0x000fca00078e10ff */
[----:B------:R-:W-:Y:S01]  /*03b0*/  IMAD R13, R26, 0x10, R7 ;  /* 0x000000101a0d7824 */ /* 0x000fe200078e0207 */
[----:B--2---:R-:W-:Y:S01]  /*03c0*/  LEA R19, R9, R11, 0x4 ;  /* 0x0000000b09137211 */ /* 0x004fe200078e20ff */
[----:B------:R-:W2:Y:S03]  /*03d0*/  F2I.CEIL.NTZ R17, R2 ;  /* 0x0000000200117305 */ /* 0x000ea6000020b100 */
[----:B-1----:R-:W-:Y:S01]  /*03e0*/  IADD3 R3, PT, PT, R13, -R19, RZ ;  /* 0x800000130d037210 */ /* 0x002fe20007ffe0ff */
[----:B---3--:R-:W-:-:S04]  /*03f0*/  IMAD.SHL.U32 R18, R16, 0x40, RZ ;  /* 0x0000004010127824 */ /* 0x008fc800078e00ff */
[----:B------:R-:W-:Y:S02]  /*0400*/  IMAD R23, R9, 0x10, R18 ;  /* 0x0000001009177824 */ /* 0x000fe400078e0212 */
[C-C-:B--2---:R-:W-:Y:S02]  /*0410*/  IMAD R8, R17.reuse, R20, R9.reuse ;  /* 0x0000001411087224 */ /* 0x144fe400078e0209 */
[----:B------:R-:W-:Y:S02]  /*0420*/  IMAD R24, R17, R16, R9 ;  /* 0x0000001011187224 */ /* 0x000fe400078e0209 */
[----:B------:R-:W-:Y:S02]  /*0430*/  IMAD R3, R15, R8, R3 ;  /* 0x000000080f037224 */ /* 0x000fe400078e0203 */
[----:B------:R-:W-:-:S03]  /*0440*/  IMAD.IADD R2, R13, 0x1, -R23 ;  /* 0x000000010d027824 */ /* 0x000fc600078e0a17 */
[----:B------:R-:W-:Y:S01]  /*0450*/  IADD3 R3, PT, PT, R3, 0x10, RZ ;  /* 0x0000001003037810 */ /* 0x000fe20007ffe0ff */
[----:B------:R-:W-:-:S04]  /*0460*/  IMAD R7, R15, R24, R2 ;  /* 0x000000180f077224 */ /* 0x000fc800078e0202 */
[----:B0-----:R-:W-:-:S04]  /*0470*/  IMAD.WIDE R6, R7, 0x4, R28 ;  /* 0x0000000407067825 */ /* 0x001fc800078e021c */
[----:B------:R-:W-:Y:S01]  /*0480*/  IMAD.WIDE R4, R3, 0x4, R28 ;  /* 0x0000000403047825 */ /* 0x000fe200078e021c */
[----:B------:R-:W2:Y:S04]  /*0490*/  LDG.E R2, desc[UR8][R6.64] ;  /* 0x0000000806027981 */ /* 0x000ea8000c1e1900 */
[----:B------:R0:W2:Y:S01]  /*04a0*/  LDG.E R3, desc[UR8][R4.64] ;  /* 0x0000000804037981 */ /* 0x0000a2000c1e1900 */
[----:B------:R-:W-:Y:S01]  /*04b0*/  I2FP.F32.S32 R14, R12 ;  /* 0x0000000c000e7245 */ /* 0x000fe20000201400 */
[C---:B------:R-:W-:Y:S01]  /*04c0*/  VIADD R27, R12.reuse, 0x1 ;  /* 0x000000010c1b7836 */ /* 0x040fe20000000000 */
[----:B------:R-:W-:Y:S02]  /*04d0*/  IADD3 R25, PT, PT, R12, -0x1, RZ ;  /* 0xffffffff0c197810 */ /* 0x000fe40007ffe0ff */
[----:B------:R-:W-:Y:S01]  /*04e0*/  IADD3 R0, PT, PT, R0, 0x1, RZ ;  /* 0x0000000100007810 */ /* 0x000fe20007ffe0ff */
[----:B------:R-:W-:Y:S01]  /*04f0*/  FMUL R22, R14, 0.25 ;  /* 0x3e8000000e167820 */ /* 0x000fe20000400000 */
[----:B------:R-:W-:-:S02]  /*0500*/  I2FP.F32.S32 R14, R27 ;  /* 0x0000001b000e7245 */ /* 0x000fc40000201400 */
[----:B0-----:R-:W-:-:S03]  /*0510*/  I2FP.F32.S32 R4, R25 ;  /* 0x0000001900047245 */ /* 0x001fc60000201400 */
[----:B------:R-:W0:Y:S01]  /*0520*/  F2I.FLOOR.NTZ R22, R22 ;  /* 0x0000001600167305 */ /* 0x000e220000207100 */
[----:B------:R-:W-:Y:S01]  /*0530*/  FMUL R14, R14, 0.25 ;  /* 0x3e8000000e0e7820 */ /* 0x000fe20000400000 */
[----:B------:R-:W-:Y:S01]  /*0540*/  FMUL R5, R4, 0.25 ;  /* 0x3e80000004057820 */ /* 0x000fe20000400000 */
[----:B------:R-:W-:-:S05]  /*0550*/  I2FP.F32.U32 R4, R0 ;  /* 0x0000000000047245 */ /* 0x000fca0000201000 */
[----:B------:R-:W1:Y:S01]  /*0560*/  F2I.FLOOR.NTZ R14, R14 ;  /* 0x0000000e000e7305 */ /* 0x000e620000207100 */
[----:B0-----:R-:W-:-:S07]  /*0570*/  IMAD R7, R22, -0x4, R12 ;  /* 0xfffffffc16077824 */ /* 0x001fce00078e020c */
[----:B------:R-:W0:Y:S01]  /*0580*/  F2I.FLOOR.NTZ R0, R5 ;  /* 0x0000000500007305 */ /* 0x000e220000207100 */
[----:B------:R-:W-:Y:S02]  /*0590*/  IMAD R7, R22, 0x40, R7 ;  /* 0x0000004016077824 */ /* 0x000fe400078e0207 */
[----:B------:R-:W-:Y:S01]  /*05a0*/  FMUL R22, R4, 0.25 ;  /* 0x3e80000004167820 */ /* 0x000fe20000400000 */
[----:B-1----:R-:W-:Y:S02]  /*05b0*/  IMAD R27, R14, -0x4, R27 ;  /* 0xfffffffc0e1b7824 */ /* 0x002fe400078e021b */
[----:B------:R-:W-:-:S03]  /*05c0*/  LEA R7, R10, R7, 0x2 ;  /* 0x000000070a077211 */ /* 0x000fc600078e10ff */
[----:B------:R-:W1:Y:S01]  /*05d0*/  F2I.FLOOR.NTZ R22, R22 ;  /* 0x0000001600167305 */ /* 0x000e620000207100 */
[----:B------:R-:W-:Y:S01]  /*05e0*/  IMAD R27, R14, 0x40, R27 ;  /* 0x000000400e1b7824 */ /* 0x000fe200078e021b */
[----:B------:R-:W-:-:S03]  /*05f0*/  LEA R12, R26, R7, 0x4 ;  /* 0x000000071a0c7211 */ /* 0x000fc600078e20ff */
[----:B------:R-:W-:Y:S01]  /*0600*/  IMAD R27, R10, 0x4, R27 ;  /* 0x000000040a1b7824 */ /* 0x000fe200078e021b */
[----:B------:R-:W-:Y:S01]  /*0610*/  IADD3 R4, PT, PT, -R19, R12, RZ ;  /* 0x0000000c13047210 */ /* 0x000fe20007ffe1ff */
[----:B0-----:R-:W-:Y:S02]  /*0620*/  IMAD R25, R0, -0x4, R25 ;  /* 0xfffffffc00197824 */ /* 0x001fe400078e0219 */
[----:B------:R-:W-:Y:S02]  /*0630*/  IMAD R14, R26, 0x10, R27 ;  /* 0x000000101a0e7824 */ /* 0x000fe400078e021b */
[----:B------:R-:W-:Y:S02]  /*0640*/  IMAD R4, R15, R8, R4 ;  /* 0x000000080f047224 */ /* 0x000fe400078e0204 */
[----:B------:R-:W-:Y:S01]  /*0650*/  IMAD.IADD R6, R14, 0x1, -R19 ;  /* 0x000000010e067824 */ /* 0x000fe200078e0a13 */
[----:B------:R-:W-:Y:S01]  /*0660*/  IADD3 R5, PT, PT, -R23, R14, RZ ;  /* 0x0000000e17057210 */ /* 0x000fe20007ffe1ff */
[----:B------:R-:W-:Y:S01]  /*0670*/  IMAD R19, R0, 0x40, R25 ;  /* 0x0000004000137824 */ /* 0x000fe200078e0219 */
[----:B-1----:R-:W-:Y:S01]  /*0680*/  SHF.L.U32 R0, R22, 0x6, RZ ;  /* 0x0000000616007819 */ /* 0x002fe200000006ff */
[----:B------:R-:W-:-:S02]  /*0690*/  IMAD R8, R15, R8, R6 ;  /* 0x000000080f087224 */ /* 0x000fc400078e0206 */
[----:B------:R-:W-:Y:S02]  /*06a0*/  IMAD R7, R17, R22, R9 ;  /* 0x0000001611077224 */ /* 0x000fe400078e0209 */
[----:B------:R-:W-:Y:S01]  /*06b0*/  IMAD R6, R9, 0x10, R0 ;  /* 0x0000001009067824 */ /* 0x000fe200078e0200 */
[----:B------:R-:W-:Y:S01]  /*06c0*/  IADD3 R9, PT, PT, R4, 0x10, RZ ;  /* 0x0000001004097810 */ /* 0x000fe20007ffe0ff */
[----:B------:R-:W-:Y:S02]  /*06d0*/  IMAD R5, R15, R24, R5 ;  /* 0x000000180f057224 */ /* 0x000fe400078e0205 */
[----:B------:R-:W-:-:S04]  /*06e0*/  IMAD.IADD R4, R12, 0x1, -R6 ;  /* 0x000000010c047824 */ /* 0x000fc800078e0a06 */
[----:B------:R-:W-:-:S04]  /*06f0*/  IMAD R25, R15, R7, R4 ;  /* 0x000000070f197224 */ /* 0x000fc800078e0204 */
[----:B------:R-:W-:Y:S01]  /*0700*/  VIADD R25, R25, 0x20 ;  /* 0x0000002019197836 */ /* 0x000fe20000000000 */
[----:B--2---:R0:W-:Y:S02]  /*0710*/  STL.64 [R1], R2 ;  /* 0x0000000201007387 */ /* 0x0041e40000100a00 */
[----:B0-----:R-:W-:-:S04]  /*0720*/  IMAD.WIDE R2, R5, 0x4, R28 ;  /* 0x0000000405027825 */ /* 0x001fc800078e021c */
[--C-:B------:R-:W-:Y:S01]  /*0730*/  IMAD.WIDE R4, R9, 0x4, R28.reuse ;  /* 0x0000000409047825 */ /* 0x100fe200078e021c */
[----:B------:R-:W-:Y:S01]  /*0740*/  IADD3 R9, PT, PT, R8, 0x10, RZ ;  /* 0x0000001008097810 */ /* 0x000fe20007ffe0ff */
[----:B------:R-:W2:Y:S04]  /*0750*/  LDG.E R2, desc[UR8][R2.64] ;  /* 0x0000000802027981 */ /* 0x000ea8000c1e1900 */
[--C-:B------:R-:W-:Y:S01]  /*0760*/  IMAD.WIDE R8, R9, 0x4, R28.reuse ;  /* 0x0000000409087825 */ /* 0x100fe200078e021c */
[----:B------:R-:W3:Y:S04]  /*0770*/  LDG.E R4, desc[UR8][R4.64] ;  /* 0x0000000804047981 */ /* 0x000ee8000c1e1900 */
[----:B------:R0:W2:Y:S02]  /*0780*/  LDG.E R3, desc[UR8][R8.64] ;  /* 0x0000000808037981 */ /* 0x0000a4000c1e1900 */
[----:B0-----:R-:W-:-:S05]  /*0790*/  IMAD.WIDE R8, R25, 0x4, R28 ;  /* 0x0000000419087825 */ /* 0x001fca00078e021c */
[----:B------:R0:W3:Y:S01]  /*07a0*/  LDG.E R5, desc[UR8][R8.64] ;  /* 0x0000000808057981 */ /* 0x0000e2000c1e1900 */
[----:B------:R-:W-:Y:S01]  /*07b0*/  IADD3 R25, PT, PT, R21, 0x1, RZ ;  /* 0x0000000115197810 */ /* 0x000fe20007ffe0ff */
[----:B------:R-:W-:-:S03]  /*07c0*/  IMAD R19, R10, 0x4, R19 ;  /* 0x000000040a137824 */ /* 0x000fc600078e0213 */
[----:B------:R-:W-:Y:S02]  /*07d0*/  I2FP.F32.U32 R25, R25 ;  /* 0x0000001900197245 */ /* 0x000fe40000201000 */
[----:B------:R-:W-:-:S03]  /*07e0*/  LEA R26, R26, R19, 0x4 ;  /* 0x000000131a1a7211 */ /* 0x000fc600078e20ff */
[----:B------:R-:W-:-:S06]  /*07f0*/  FMUL R25, R25, 0.25 ;  /* 0x3e80000019197820 */ /* 0x000fcc0000400000 */
[----:B------:R-:W1:Y:S02]  /*0800*/  F2I.FLOOR.NTZ R25, R25 ;  /* 0x0000001900197305 */ /* 0x000e640000207100 */
[C---:B-1----:R-:W-:Y:S02]  /*0810*/  IMAD R19, R25.reuse, 0x10, R18 ;  /* 0x0000001019137824 */ /* 0x042fe400078e0212 */
[----:B0-----:R-:W-:Y:S02]  /*0820*/  IMAD R9, R25, 0x10, R11 ;  /* 0x0000001019097824 */ /* 0x001fe400078e020b */
[----:B------:R-:W-:Y:S01]  /*0830*/  IMAD R8, R17, R16, R25 ;  /* 0x0000001011087224 */ /* 0x000fe200078e0219 */
[----:B------:R-:W-:-:S05]  /*0840*/  IADD3 R10, PT, PT, R26, -R19, RZ ;  /* 0x800000131a0a7210 */ /* 0x000fca0007ffe0ff */
[----:B------:R-:W-:Y:S02]  /*0850*/  IMAD R27, R15, R8, R10 ;  /* 0x000000080f1b7224 */ /* 0x000fe400078e020a */
[----:B------:R-:W-:Y:S01]  /*0860*/  IMAD R10, R17, R20, R25 ;  /* 0x00000014110a7224 */ /* 0x000fe200078e0219 */
[----:B--2---:R0:W-:Y:S02]  /*0870*/  STL.64 [R1+0x48], R2 ;  /* 0x0000480201007387 */ /* 0x0041e40000100a00 */
[----:B0-----:R-:W-:Y:S01]  /*0880*/  IADD3 R2, PT, PT, R26, -R9, RZ ;  /* 0x800000091a027210 */ /* 0x001fe20007ffe0ff */
[----:B------:R-:W-:Y:S01]  /*0890*/  IMAD.IADD R3, R12, 0x1, -R23 ;  /* 0x000000010c037824 */ /* 0x000fe200078e0a17 */
[----:B------:R-:W-:Y:S01]  /*08a0*/  IADD3 R23, PT, PT, R27, 0x8, RZ ;  /* 0x000000081b177810 */ /* 0x000fe20007ffe0ff */
[----:B---3--:R0:W-:Y:S02]  /*08b0*/  STL.64 [R1+0x28], R4 ;  /* 0x0000280401007387 */ /* 0x0081e40000100a00 */
[----:B------:R-:W-:-:S02]  /*08c0*/  IMAD R2, R15, R10, R2 ;  /* 0x0000000a0f027224 */ /* 0x000fc400078e0202 */
[----:B------:R-:W-:Y:S02]  /*08d0*/  IMAD R27, R15, R24, R3 ;  /* 0x000000180f1b7224 */ /* 0x000fe400078e0203 */
[----:B0-----:R-:W-:Y:S02]  /*08e0*/  VIADD R5, R2, 0x18 ;  /* 0x0000001802057836 */ /* 0x001fe40000000000 */
[----:B------:R-:W-:-:S04]  /*08f0*/  IMAD.WIDE R2, R23, 0x4, R28 ;  /* 0x0000000417027825 */ /* 0x000fc800078e021c */
[----:B------:R-:W-:Y:S02]  /*0900*/  IMAD.WIDE R4, R5, 0x4, R28 ;  /* 0x0000000405047825 */ /* 0x000fe400078e021c */
[----:B------:R-:W2:Y:S04]  /*0910*/  LDG.E R2, desc[UR8][R2.64] ;  /* 0x0000000802027981 */ /* 0x000ea8000c1e1900 */
[----:B------:R0:W2:Y:S01]  /*0920*/  LDG.E R3, desc[UR8][R4.64] ;  /* 0x0000000804037981 */ /* 0x0000a2000c1e1900 */
[----:B------:R-:W-:Y:S01]  /*0930*/  I2FP.F32.U32 R21, R21 ;  /* 0x0000001500157245 */ /* 0x000fe20000201000 */
[----:B------:R-:W-:Y:S01]  /*0940*/  IMAD R24, R17, R22, R25 ;  /* 0x0000001611187224 */ /* 0x000fe200078e0219 */
[----:B------:R-:W-:-:S03]  /*0950*/  LEA R23, R25, R0, 0x4 ;  /* 0x0000000019177211 */ /* 0x000fc600078e20ff */
[----:B------:R-:W-:Y:S02]  /*0960*/  FMUL R21, R21, 0.25 ;  /* 0x3e80000015157820 */ /* 0x000fe40000400000 */
[----:B------:R-:W-:-:S04]  /*0970*/  IMAD.IADD R26, R26, 0x1, -R23 ;  /* 0x000000011a1a7824 */ /* 0x000fc800078e0a17 */
[----:B------:R-:W-:Y:S01]  /*0980*/  IMAD R26, R15, R24, R26 ;  /* 0x000000180f1a7224 */ /* 0x000fe200078e021a */
[----:B------:R-:W1:Y:S04]  /*0990*/  F2I.FLOOR.NTZ R21, R21 ;  /* 0x0000001500157305 */ /* 0x000e680000207100 */
[----:B------:R-:W-:Y:S01]  /*09a0*/  IADD3 R25, PT, PT, R26, 0x28, RZ ;  /* 0x000000281a197810 */ /* 0x000fe20007ffe0ff */
[----:B------:R-:W-:-:S04]  /*09b0*/  IMAD.WIDE R26, R27, 0x4, R28 ;  /* 0x000000041b1a7825 */ /* 0x000fc800078e021c */
[----:B0-----:R-:W-:Y:S01]  /*09c0*/  IMAD.WIDE R4, R25, 0x4, R28 ;  /* 0x0000000419047825 */ /* 0x001fe200078e021c */
[----:B-1----:R-:W-:-:S03]  /*09d0*/  LEA R25, R21, R18, 0x4 ;  /* 0x0000001215197211 */ /* 0x002fc600078e20ff */
[C-C-:B------:R-:W-:Y:S02]  /*09e0*/  IMAD R18, R17.reuse, R16, R21.reuse ;  /* 0x0000001011127224 */ /* 0x140fe400078e0215 */
[C-C-:B------:R-:W-:Y:S02]  /*09f0*/  IMAD R20, R17.reuse, R20, R21.reuse ;  /* 0x0000001411147224 */ /* 0x140fe400078e0215 */
[----:B------:R-:W-:Y:S01]  /*0a00*/  IMAD R22, R17, R22, R21 ;  /* 0x0000001611167224 */ /* 0x000fe200078e0215 */
[----:B--2---:R0:W-:Y:S04]  /*0a10*/  STL.64 [R1+0x18], R2 ;  /* 0x0000180201007387 */ /* 0x0041e80000100a00 */
[----:B0-----:R0:W2:Y:S04]  /*0a20*/  LDG.E R2, desc[UR8][R4.64] ;  /* 0x0000000804027981 */ /* 0x0010a8000c1e1900 */
[----:B------:R1:W2:Y:S01]  /*0a30*/  LDG.E R3, desc[UR8][R26.64] ;  /* 0x000000081a037981 */ /* 0x0002a2000c1e1900 */
[----:B0-----:R-:W-:-:S04]  /*0a40*/  IMAD.IADD R4, R13, 0x1, -R6 ;  /* 0x000000010d047824 */ /* 0x001fc800078e0a06 */
[----:B------:R-:W-:Y:S02]  /*0a50*/  IMAD R16, R15, R7, R4 ;  /* 0x000000070f107224 */ /* 0x000fe400078e0204 */
[----:B------:R-:W-:-:S04]  /*0a60*/  IMAD.IADD R4, R13, 0x1, -R25 ;  /* 0x000000010d047824 */ /* 0x000fc800078e0a19 */
[----:B------:R-:W-:Y:S01]  /*0a70*/  IMAD R4, R15, R18, R4 ;  /* 0x000000120f047224 */ /* 0x000fe200078e0204 */
[----:B------:R-:W-:-:S03]  /*0a80*/  IADD3 R16, PT, PT, R16, 0x20, RZ ;  /* 0x0000002010107810 */ /* 0x000fc60007ffe0ff */
[----:B------:R-:W-:Y:S02]  /*0a90*/  VIADD R17, R4, 0x4 ;  /* 0x0000000404117836 */ /* 0x000fe40000000000 */
[----:B-1----:R-:W-:-:S04]  /*0aa0*/  IMAD.WIDE R26, R16, 0x4, R28 ;  /* 0x00000004101a7825 */ /* 0x002fc800078e021c */
[----:B------:R-:W-:Y:S01]  /*0ab0*/  IMAD.WIDE R16, R17, 0x4, R28 ;  /* 0x0000000411107825 */ /* 0x000fe200078e021c */
[----:B------:R-:W3:Y:S04]  /*0ac0*/  LDG.E R4, desc[UR8][R26.64] ;  /* 0x000000081a047981 */ /* 0x000ee8000c1e1900 */
[----:B------:R0:W3:Y:S01]  /*0ad0*/  LDG.E R5, desc[UR8][R16.64] ;  /* 0x0000000810057981 */ /* 0x0000e2000c1e1900 */
[-C--:B------:R-:W-:Y:S02]  /*0ae0*/  IADD3 R6, PT, PT, -R6, R14.reuse, RZ ;  /* 0x0000000e06067210 */ /* 0x080fe40007ffe1ff */
[C---:B0-----:R-:W-:Y:S01]  /*0af0*/  LEA R17, R21.reuse, R11, 0x4 ;  /* 0x0000000b15117211 */ /* 0x041fe200078e20ff */
[----:B------:R-:W-:Y:S01]  /*0b00*/  IMAD R21, R21, 0x10, R0 ;  /* 0x0000001015157824 */ /* 0x000fe200078e0200 */
[----:B------:R-:W-:Y:S01]  /*0b10*/  IADD3 R11, PT, PT, -R25, R14, RZ ;  /* 0x0000000e190b7210 */ /* 0x000fe20007ffe1ff */
[----:B------:R-:W-:-:S02]  /*0b20*/  IMAD.IADD R0, R12, 0x1, -R25 ;  /* 0x000000010c007824 */ /* 0x000fc400078e0a19 */
[----:B------:R-:W-:Y:S01]  /*0b30*/  IMAD R25, R15, R7, R6 ;  /* 0x000000070f197224 */ /* 0x000fe200078e0206 */
[----:B------:R-:W-:Y:S01]  /*0b40*/  IADD3 R6, PT, PT, -R19, R12, RZ ;  /* 0x0000000c13067210 */ /* 0x000fe20007ffe1ff */
[----:B------:R-:W-:Y:S01]  /*0b50*/  IMAD.IADD R7, R12, 0x1, -R21 ;  /* 0x000000010c077824 */ /* 0x000fe200078e0a15 */
[----:B------:R-:W-:Y:S01]  /*0b60*/  IADD3 R16, PT, PT, R13, -R17, RZ ;  /* 0x800000110d107210 */ /* 0x000fe20007ffe0ff */
[C---:B------:R-:W-:Y:S02]  /*0b70*/  IMAD R26, R15.reuse, R18, R0 ;  /* 0x000000120f1a7224 */ /* 0x040fe400078e0200 */
[C---:B------:R-:W-:Y:S02]  /*0b80*/  IMAD R7, R15.reuse, R22, R7 ;  /* 0x000000160f077224 */ /* 0x040fe400078e0207 */
[----:B------:R-:W-:Y:S01]  /*0b90*/  IMAD R6, R15, R8, R6 ;  /* 0x000000080f067224 */ /* 0x000fe200078e0206 */
[----:B------:R-:W-:Y:S01]  /*0ba0*/  IADD3 R0, PT, PT, -R9, R12, RZ ;  /* 0x0000000c09007210 */ /* 0x000fe20007ffe1ff */
[----:B------:R-:W-:-:S02]  /*0bb0*/  IMAD R18, R15, R18, R11 ;  /* 0x000000120f127224 */ /* 0x000fc400078e020b */
[----:B------:R-:W-:Y:S01]  /*0bc0*/  IMAD.IADD R13, R13, 0x1, -R21 ;  /* 0x000000010d0d7824 */ /* 0x000fe200078e0a15 */
[-C--:B------:R-:W-:Y:S01]  /*0bd0*/  IADD3 R19, PT, PT, -R19, R14.reuse, RZ ;  /* 0x0000000e13137210 */ /* 0x080fe20007ffe1ff */
[----:B------:R-:W-:Y:S01]  /*0be0*/  IMAD.IADD R11, R12, 0x1, -R17 ;  /* 0x000000010c0b7824 */ /* 0x000fe200078e0a11 */
[-C--:B------:R-:W-:Y:S01]  /*0bf0*/  IADD3 R17, PT, PT, -R17, R14.reuse, RZ ;  /* 0x0000000e11117210 */ /* 0x080fe20007ffe1ff */
[C---:B------:R-:W-:Y:S02]  /*0c00*/  IMAD.IADD R21, R14.reuse, 0x1, -R21 ;  /* 0x000000010e157824 */ /* 0x040fe400078e0a15 */
[----:B------:R-:W-:Y:S01]  /*0c10*/  IMAD.IADD R9, R14, 0x1, -R9 ;  /* 0x000000010e097824 */ /* 0x000fe200078e0a09 */
[----:B------:R-:W-:Y:S01]  /*0c20*/  IADD3 R14, PT, PT, -R23, R14, RZ ;  /* 0x0000000e170e7210 */ /* 0x000fe20007ffe1ff */
[----:B------:R-:W-:Y:S02]  /*0c30*/  IMAD.IADD R12, R12, 0x1, -R23 ;  /* 0x000000010c0c7824 */ /* 0x000fe400078e0a17 */
[C---:B------:R-:W-:Y:S01]  /*0c40*/  IMAD R16, R15.reuse, R20, R16 ;  /* 0x000000140f107224 */ /* 0x040fe200078e0210 */
[----:B------:R-:W-:Y:S01]  /*0c50*/  IADD3 R27, PT, PT, R26, 0x4, RZ ;  /* 0x000000041a1b7810 */ /* 0x000fe20007ffe0ff */
[----:B------:R-:W-:-:S02]  /*0c60*/  IMAD R23, R15, R22, R13 ;  /* 0x000000160f177224 */ /* 0x000fc400078e020d */
[C---:B------:R-:W-:Y:S02]  /*0c70*/  IMAD R11, R15.reuse, R20, R11 ;  /* 0x000000140f0b7224 */ /* 0x040fe400078e020b */
[----:B------:R-:W-:Y:S02]  /*0c80*/  IMAD R13, R15, R22, R21 ;  /* 0x000000160f0d7224 */ /* 0x000fe400078e0215 */
[----:B------:R-:W-:Y:S01]  /*0c90*/  VIADD R21, R16, 0x14 ;  /* 0x0000001410157836 */ /* 0x000fe20000000000 */
[----:B------:R-:W-:Y:S01]  /*0ca0*/  IADD3 R23, PT, PT, R23, 0x24, RZ ;  /* 0x0000002417177810 */ /* 0x000fe20007ffe0ff */
[----:B------:R-:W-:Y:S01]  /*0cb0*/  IMAD R0, R15, R10, R0 ;  /* 0x0000000a0f007224 */ /* 0x000fe200078e0200 */
[----:B------:R-:W-:Y:S01]  /*0cc0*/  IADD3 R11, PT, PT, R11, 0x14, RZ ;  /* 0x000000140b0b7810 */ /* 0x000fe20007ffe0ff */
[----:B------:R-:W-:Y:S02]  /*0cd0*/  IMAD R17, R15, R20, R17 ;  /* 0x000000140f117224 */ /* 0x000fe400078e0211 */
[----:B------:R-:W-:-:S04]  /*0ce0*/  IMAD.WIDE R26, R27, 0x4, R28 ;  /* 0x000000041b1a7825 */ /* 0x000fc800078e021c */
[----:B------:R-:W-:-:S04]  /*0cf0*/  IMAD.WIDE R20, R21, 0x4, R28 ;  /* 0x0000000415147825 */ /* 0x000fc800078e021c */
[C---:B------:R-:W-:Y:S01]  /*0d00*/  IMAD R12, R15.reuse, R24, R12 ;  /* 0x000000180f0c7224 */ /* 0x040fe200078e020c */
[----:B------:R0:W4:Y:S01]  /*0d10*/  LDG.E R22, desc[UR8][R20.64] ;  /* 0x0000000814167981 */ /* 0x000122000c1e1900 */
[C---:B------:R-:W-:Y:S02]  /*0d20*/  IMAD R19, R15.reuse, R8, R19 ;  /* 0x000000080f137224 */ /* 0x040fe400078e0213 */
[----:B------:R-:W-:Y:S02]  /*0d30*/  IMAD R24, R15, R24, R14 ;  /* 0x000000180f187224 */ /* 0x000fe400078e020e */
[----:B------:R-:W-:Y:S02]  /*0d40*/  VIADD R25, R25, 0x20 ;  /* 0x0000002019197836 */ /* 0x000fe40000000000 */
[----:B------:R-:W-:Y:S01]  /*0d50*/  IMAD R9, R15, R10, R9 ;  /* 0x0000000a0f097224 */ /* 0x000fe200078e0209 */
[----:B------:R-:W-:Y:S02]  /*0d60*/  IADD3 R15, PT, PT, R0, 0x18, RZ ;  /* 0x00000018000f7810 */ /* 0x000fe40007ffe0ff */
[----:B------:R-:W-:Y:S01]  /*0d70*/  IADD3 R0, PT, PT, R13, 0x24, RZ ;  /* 0x000000240d007810 */ /* 0x000fe20007ffe0ff */
[----:B------:R-:W-:Y:S01]  /*0d80*/  VIADD R13, R19, 0x8 ;  /* 0x00000008130d7836 */ /* 0x000fe20000000000 */
[----:B------:R-:W-:Y:S01]  /*0d90*/  IADD3 R17, PT, PT, R17, 0x14, RZ ;  /* 0x0000001411117810 */ /* 0x000fe20007ffe0ff */
[----:B0-----:R-:W-:Y:S01]  /*0da0*/  IMAD.WIDE R20, R25, 0x4, R28 ;  /* 0x0000000419147825 */ /* 0x001fe200078e021c */
[----:B------:R-:W-:-:S02]  /*0db0*/  IADD3 R19, PT, PT, R24, 0x28, RZ ;  /* 0x0000002818137810 */ /* 0x000fc40007ffe0ff */
[----:B------:R-:W-:Y:S01]  /*0dc0*/  IADD3 R25, PT, PT, R12, 0x28, RZ ;  /* 0x000000280c197810 */ /* 0x000fe20007ffe0ff */
[----:B------:R-:W-:Y:S01]  /*0dd0*/  VIADD R14, R18, 0x4 ;  /* 0x00000004120e7836 */ /* 0x000fe20000000000 */
[----:B------:R-:W-:Y:S01]  /*0de0*/  IADD3 R9, PT, PT, R9, 0x18, RZ ;  /* 0x0000001809097810 */ /* 0x000fe20007ffe0ff */
[----:B------:R0:W5:Y:S01]  /*0df0*/  LDG.E R8, desc[UR8][R20.64] ;  /* 0x0000000814087981 */ /* 0x000162000c1e1900 */
[----:B------:R-:W-:-:S04]  /*0e00*/  IMAD.WIDE R16, R17, 0x4, R28 ;  /* 0x0000000411107825 */ /* 0x000fc800078e021c */
[----:B------:R-:W-:-:S04]  /*0e10*/  IMAD.WIDE R18, R19, 0x4, R28 ;  /* 0x0000000413127825 */ /* 0x000fc800078e021c */
[--C-:B------:R-:W-:Y:S02]  /*0e20*/  IMAD.WIDE R24, R25, 0x4, R28.reuse ;  /* 0x0000000419187825 */ /* 0x100fe400078e021c */
[----:B------:R-:W4:Y:S02]  /*0e30*/  LDG.E R18, desc[UR8][R18.64] ;  /* 0x0000000812127981 */ /* 0x000f24000c1e1900 */
[----:B0-----:R-:W-:Y:S02]  /*0e40*/  IMAD.WIDE R20, R0, 0x4, R28 ;  /* 0x0000000400147825 */ /* 0x001fe400078e021c */
[----:B--2---:R0:W-:Y:S02]  /*0e50*/  STL.64 [R1+0x20], R2 ;  /* 0x0000200201007387 */ /* 0x0041e40000100a00 */
[----:B0-----:R-:W-:Y:S01]  /*0e60*/  VIADD R3, R7, 0x24 ;  /* 0x0000002407037836 */ /* 0x001fe20000000000 */
[----:B------:R-:W-:-:S03]  /*0e70*/  IADD3 R7, PT, PT, R6, 0x8, RZ ;  /* 0x0000000806077810 */ /* 0x000fc60007ffe0ff */
[----:B------:R-:W-:-:S04]  /*0e80*/  IMAD.WIDE R2, R3, 0x4, R28 ;  /* 0x0000000403027825 */ /* 0x000fc800078e021c */
[--C-:B------:R-:W-:Y:S02]  /*0e90*/  IMAD.WIDE R6, R7, 0x4, R28.reuse ;  /* 0x0000000407067825 */ /* 0x100fe400078e021c */
[----:B------:R-:W2:Y:S04]  /*0ea0*/  LDG.E R2, desc[UR8][R2.64] ;  /* 0x0000000802027981 */ /* 0x000ea8000c1e1900 */
[----:B---3--:R0:W-:Y:S04]  /*0eb0*/  STL.64 [R1+0x8], R4 ;  /* 0x0000080401007387 */ /* 0x0081e80000100a00 */
[----:B------:R1:W2:Y:S04]  /*0ec0*/  LDG.E R3, desc[UR8][R6.64] ;  /* 0x0000000806037981 */ /* 0x0002a8000c1e1900 */
[----:B0-----:R0:W3:Y:S01]  /*0ed0*/  LDG.E R4, desc[UR8][R26.64] ;  /* 0x000000081a047981 */ /* 0x0010e2000c1e1900 */
[----:B-1----:R-:W-:-:S05]  /*0ee0*/  IMAD.WIDE R6, R23, 0x4, R28 ;  /* 0x0000000417067825 */ /* 0x002fca00078e021c */
[----:B------:R1:W5:Y:S01]  /*0ef0*/  LDG.E R23, desc[UR8][R6.64] ;  /* 0x0000000806177981 */ /* 0x000362000c1e1900 */
[----:B0-----:R-:W-:-:S05]  /*0f00*/  IMAD.WIDE R26, R11, 0x4, R28 ;  /* 0x000000040b1a7825 */ /* 0x001fca00078e021c */
[----:B------:R0:W3:Y:S01]  /*0f10*/  LDG.E R5, desc[UR8][R26.64] ;  /* 0x000000081a057981 */ /* 0x0000e2000c1e1900 */
[----:B-1----:R-:W-:-:S04]  /*0f20*/  IMAD.WIDE R6, R15, 0x4, R28 ;  /* 0x000000040f067825 */ /* 0x002fc800078e021c */
[--C-:B------:R-:W-:Y:S02]  /*0f30*/  IMAD.WIDE R14, R14, 0x4, R28.reuse ;  /* 0x000000040e0e7825 */ /* 0x100fe400078e021c */
[----:B------:R-:W3:Y:S02]  /*0f40*/  LDG.E R6, desc[UR8][R6.64] ;  /* 0x0000000806067981 */ /* 0x000ee4000c1e1900 */
[----:B0-----:R-:W-:-:S04]  /*0f50*/  IMAD.WIDE R26, R13, 0x4, R28 ;  /* 0x000000040d1a7825 */ /* 0x001fc800078e021c */
[----:B------:R-:W-:Y:S02]  /*0f60*/  IMAD.WIDE R12, R9, 0x4, R28 ;  /* 0x00000004090c7825 */ /* 0x000fe400078e021c */
[----:B------:R-:W3:Y:S04]  /*0f70*/  LDG.E R9, desc[UR8][R14.64] ;  /* 0x000000080e097981 */ /* 0x000ee8000c1e1900 */
[----:B------:R-:W3:Y:S04]  /*0f80*/  LDG.E R7, desc[UR8][R24.64] ;  /* 0x0000000818077981 */ /* 0x000ee8000c1e1900 */
[----:B------:R-:W3:Y:S04]  /*0f90*/  LDG.E R14, desc[UR8][R16.64] ;  /* 0x00000008100e7981 */ /* 0x000ee8000c1e1900 */
[----:B------:R-:W3:Y:S04]  /*0fa0*/  LDG.E R15, desc[UR8][R20.64] ;  /* 0x00000008140f7981 */ /* 0x000ee8000c1e1900 */
[----:B------:R-:W3:Y:S04]  /*0fb0*/  LDG.E R16, desc[UR8][R26.64] ;  /* 0x000000081a107981 */ /* 0x000ee8000c1e1900 */
[----:B------:R0:W3:Y:S01]  /*0fc0*/  LDG.E R17, desc[UR8][R12.64] ;  /* 0x000000080c117981 */ /* 0x0000e2000c1e1900 */
[----:B------:R-:W-:Y:S01]  /*0fd0*/  HFMA2 R0, -RZ, RZ, 0, 0 ;  /* 0x00000000ff007431 */ /* 0x000fe200000001ff */
[----:B------:R-:W-:-:S02]  /*0fe0*/  PRMT R10, RZ, 0x7610, R10 ;  /* 0x00007610ff0a7816 */ /* 0x000fc4000000000a */
[----:B----4-:R1:W-:Y:S01]  /*0ff0*/  STL [R1+0x68], R18 ;  /* 0x0000681201007387 */ /* 0x0103e20000100800 */
[----:B0-----:R-:W-:Y:S01]  /*1000*/  IMAD.MOV.U32 R13, RZ, RZ, R1 ;  /* 0x000000ffff0d7224 */ /* 0x001fe200078e0001 */
[----:B------:R-:W-:Y:S02]  /*1010*/  PRMT R12, RZ, 0x7610, R12 ;  /* 0x00007610ff0c7816 */ /* 0x000fe4000000000c */
[----:B--2---:R1:W-:Y:S04]  /*1020*/  STL.64 [R1+0x38], R2 ;  /* 0x0000380201007387 */ /* 0x0043e80000100a00 */
[----:B-----5:R1:W-:Y:S04]  /*1030*/  STL.64 [R1+0x10], R22 ;  /* 0x0000101601007387 */ /* 0x0203e80000100a00 */
[----:B---3--:R1:W-:Y:S04]  /*1040*/  STL.64 [R1+0x30], R4 ;  /* 0x0000300401007387 */ /* 0x0083e80000100a00 */
[----:B------:R1:W-:Y:S04]  /*1050*/  STL.64 [R1+0x50], R8 ;  /* 0x0000500801007387 */ /* 0x0003e80000100a00 */
[----:B------:R1:W-:Y:S04]  /*1060*/  STL.64 [R1+0x40], R6 ;  /* 0x0000400601007387 */ /* 0x0003e80000100a00 */
[----:B------:R1:W-:Y:S04]  /*1070*/  STL.64 [R1+0x58], R14 ;  /* 0x0000580e01007387 */ /* 0x0003e80000100a00 */
[----:B------:R1:W-:Y:S02]  /*1080*/  STL.64 [R1+0x60], R16 ;  /* 0x0000601001007387 */ /* 0x0003e40000100a00 */
.L_x_6:
[----:B------:R-:W-:-:S13]  /*1090*/  ISETP.GT.U32.AND P0, PT, R0, 0x19, PT ;  /* 0x000000190000780c */ /* 0x000fda0003f04070 */
[----:B0-2---:R-:W-:Y:S05]  /*10a0*/  @P0 BRA `(.L_x_1) ;  /* 0x0000000c002c0947 */ /* 0x005fea0003800000 */
[C---:B------:R-:W-:Y:S01]  /*10b0*/  ISETP.GT.U32.AND P1, PT, R0.reuse, 0xa, PT ;  /* 0x0000000a0000780c */ /* 0x040fe20003f24070 */
[C---:B-1----:R-:W-:Y:S01]  /*10c0*/  IMAD R2, R0.reuse, 0x4, R13 ;  /* 0x0000000400027824 */ /* 0x042fe200078e020d */
[----:B------:R-:W-:Y:S02]  /*10d0*/  IADD3 R3, PT, PT, -R0, 0x1a, RZ ;  /* 0x0000001a00037810 */ /* 0x000fe40007ffe1ff */
[----:B------:R-:W-:Y:S02]  /*10e0*/  MOV R4, R0 ;  /* 0x0000000000047202 */ /* 0x000fe40000000f00 */
[----:B------:R-:W-:-:S07]  /*10f0*/  LOP3.LUT P0, RZ, R3, 0xf, RZ, 0xc0, !PT ;  /* 0x0000000f03ff7812 */ /* 0x000fce000780c0ff */
[----:B------:R-:W-:Y:S06]  /*1100*/  @P1 BRA `(.L_x_2) ;  /* 0x0000000400701947 */ /* 0x000fec0003800000 */
[----:B------:R-:W-:Y:S02]  /*1110*/  LOP3.LUT R3, R3, 0xffff, RZ, 0xc0, !PT ;  /* 0x0000ffff03037812 */ /* 0x000fe400078ec0ff */
[----:B------:R-:W-:Y:S02]  /*1120*/  IADD3 R6, PT, PT, R2, 0x20, RZ ;  /* 0x0000002002067810 */ /* 0x000fe40007ffe0ff */
[----:B------:R-:W-:Y:S02]  /*1130*/  SHF.R.U32.HI R3, RZ, 0x4, R3 ;  /* 0x00000004ff037819 */ /* 0x000fe40000011603 */
[----:B------:R-:W-:-:S03]  /*1140*/  MOV R4, R0 ;  /* 0x0000000000047202 */ /* 0x000fc60000000f00 */
[----:B------:R-:W-:-:S05]  /*1150*/  IMAD.SHL.U32 R3, R3, 0x10, RZ ;  /* 0x0000001003037824 */ /* 0x000fca00078e00ff */
[----:B------:R-:W-:-:S05]  /*1160*/  LOP3.LUT R3, R3, 0x10, RZ, 0xe2, !PT ;  /* 0x0000001003037812 */ /* 0x000fca00078ee2ff */
[----:B------:R-:W-:-:S07]  /*1170*/  IMAD.MOV R3, RZ, RZ, -R3 ;  /* 0x000000ffff037224 */ /* 0x000fce00078e0a03 */
.L_x_3:
[----:B------:R-:W2:Y:S04]  /*1180*/  LDL R5, [R2] ;  /* 0x0000000002057983 */ /* 0x000ea80000100800 */
[----:B------:R-:W2:Y:S02]  /*1190*/  LDL R7, [R6+-0x1c] ;  /* 0xffffe40006077983 */ /* 0x000ea40000100800 */
[----:B--2---:R-:W-:-:S13]  /*11a0*/  FSETP.GT.AND P1, PT, R5, R7, PT ;  /* 0x000000070500720b */ /* 0x004fda0003f24000 */
[----:B------:R-:W-:Y:S04]  /*11b0*/  @P1 STL [R2], R7 ;  /* 0x0000000702001387 */ /* 0x000fe80000100800 */
[----:B------:R0:W-:Y:S04]  /*11c0*/  @P1 STL [R6+-0x1c], R5 ;  /* 0xffffe40506001387 */ /* 0x0001e80000100800 */
[----:B------:R-:W2:Y:S04]  /*11d0*/  LDL R8, [R6+-0x18] ;  /* 0xffffe80006087983 */ /* 0x000ea80000100800 */
[----:B0-----:R-:W2:Y:S02]  /*11e0*/  @P1 LDL R5, [R2] ;  /* 0x0000000002051983 */ /* 0x001ea40000100800 */
        /* <DEDUP_REMOVED lines=28> */
[----:B------:R-:W2:Y:S04]  /*13b0*/  LDL R8, [R6] ;  /* 0x0000000006087983 */ /* 0x000ea80000100800 */
[----:B0-----:R-:W2:Y:S02]  /*13c0*/  @P1 LDL R5, [R2] ;  /* 0x0000000002051983 */ /* 0x001ea40000100800 */
[----:B--2---:R-:W-:-:S13]  /*13d0*/  FSETP.GT.AND P1, PT, R5, R8, PT ;  /* 0x000000080500720b */ /* 0x004fda0003f24000 */
[----:B------:R-:W-:Y:S04]  /*13e0*/  @P1 STL [R2], R8 ;  /* 0x0000000802001387 */ /* 0x000fe80000100800 */
[----:B------:R0:W-:Y:S04]  /*13f0*/  @P1 STL [R6], R5 ;  /* 0x0000000506001387 */ /* 0x0001e80000100800 */
[----:B------:R-:W2:Y:S04]  /*1400*/  LDL R9, [R6+0x4] ;  /* 0x0000040006097983 */ /* 0x000ea80000100800 */
[----:B0-----:R-:W2:Y:S02]  /*1410*/  @P1 LDL R5, [R2] ;  /* 0x0000000002051983 */ /* 0x001ea40000100800 */
[----:B--2---:R-:W-:-:S13]  /*1420*/  FSETP.GT.AND P1, PT, R5, R9, PT ;  /* 0x000000090500720b */ /* 0x004fda0003f24000 */
[----:B------:R-:W-:Y:S04]  /*1430*/  @P1 STL [R2], R9 ;  /* 0x0000000902001387 */ /* 0x000fe80000100800 */
[----:B------:R0:W-:Y:S04]  /*1440*/  @P1 STL [R6+0x4], R5 ;  /* 0x0000040506001387 */ /* 0x0001e80000100800 */
        /* <DEDUP_REMOVED lines=31> */
[----:B0-----:R-:W2:Y:S01]  /*1640*/  @P1 LDL R5, [R2] ;  /* 0x0000000002051983 */ /* 0x001ea20000100800 */
[----:B------:R-:W-:-:S02]  /*1650*/  IADD3 R3, PT, PT, R3, 0x10, RZ ;  /* 0x0000001003037810 */ /* 0x000fc40007ffe0ff */
[----:B------:R-:W-:Y:S02]  /*1660*/  IADD3 R4, PT, PT, R4, 0x10, RZ ;  /* 0x0000001004047810 */ /* 0x000fe40007ffe0ff */
[----:B--2---:R-:W-:-:S13]  /*1670*/  FSETP.GT.AND P1, PT, R5, R7, PT ;  /* 0x000000070500720b */ /* 0x004fda0003f24000 */
[----:B------:R-:W-:Y:S04]  /*1680*/  @P1 STL [R2], R7 ;  /* 0x0000000702001387 */ /* 0x000fe80000100800 */
[----:B------:R0:W-:Y:S01]  /*1690*/  @P1 STL [R6+0x20], R5 ;  /* 0x0000200506001387 */ /* 0x0001e20000100800 */
[----:B------:R-:W-:Y:S01]  /*16a0*/  ISETP.NE.AND P1, PT, R3, RZ, PT ;  /* 0x000000ff0300720c */ /* 0x000fe20003f25270 */
[----:B0-----:R-:W-:-:S12]  /*16b0*/  VIADD R6, R6, 0x40 ;  /* 0x0000004006067836 */ /* 0x001fd80000000000 */
[----:B------:R-:W-:Y:S05]  /*16c0*/  @P1 BRA `(.L_x_3) ;  /* 0xfffffff800ac1947 */ /* 0x000fea000383ffff */
.L_x_2:
[----:B------:R-:W-:Y:S05]  /*16d0*/  @!P0 BRA `(.L_x_1) ;  /* 0x0000000400a08947 */ /* 0x000fea0003800000 */
[----:B------:R-:W-:-:S04]  /*16e0*/  IADD3 R3, PT, PT, RZ, -R12, RZ ;  /* 0x8000000cff037210 */ /* 0x000fc80007ffe0ff */
[----:B------:R-:W-:-:S04]  /*16f0*/  PRMT R3, R3, 0x7710, RZ ;  /* 0x0000771003037816 */ /* 0x000fc800000000ff */
[----:B------:R-:W-:-:S04]  /*1700*/  IADD3 R3, PT, PT, R3, 0xa, RZ ;  /* 0x0000000a03037810 */ /* 0x000fc80007ffe0ff */
[----:B------:R-:W-:-:S04]  /*1710*/  LOP3.LUT R3, R3, 0xf, RZ, 0xc0, !PT ;  /* 0x0000000f03037812 */ /* 0x000fc800078ec0ff */
[C---:B------:R-:W-:Y:S01]  /*1720*/  LOP3.LUT P0, RZ, R3.reuse, 0x7, RZ, 0xc0, !PT ;  /* 0x0000000703ff7812 */ /* 0x040fe2000780c0ff */
[----:B------:R-:W-:-:S05]  /*1730*/  VIADD R5, R3, 0xffffffff ;  /* 0xffffffff03057836 */ /* 0x000fca0000000000 */
[----:B------:R-:W-:-:S13]  /*1740*/  ISETP.GE.U32.AND P1, PT, R5, 0x7, PT ;  /* 0x000000070500780c */ /* 0x000fda0003f26070 */
[----:B------:R-:W-:Y:S05]  /*1750*/  @!P1 BRA `(.L_x_4) ;  /* 0x0000000000a89947 */ /* 0x000fea0003800000 */
[----:B------:R-:W-:Y:S01]  /*1760*/  LEA R3, R4, R13, 0x2 ;  /* 0x0000000d04037211 */ /* 0x000fe200078e10ff */
[----:B------:R-:W2:Y:S04]  /*1770*/  LDL R6, [R2] ;  /* 0x0000000002067983 */ /* 0x000ea80000100800 */
[----:B------:R-:W2:Y:S02]  /*1780*/  LDL R5, [R3+0x4] ;  /* 0x0000040003057983 */ /* 0x000ea40000100800 */
        /* <DEDUP_REMOVED lines=36> */
[----:B--2---:R-:W-:-:S13]  /*19d0*/  FSETP.GT.AND P1, PT, R6, R7, PT ;  /* 0x000000070600720b */ /* 0x004fda0003f24000 */
[----:B------:R0:W-:Y:S04]  /*19e0*/  @P1 STL [R2], R7 ;  /* 0x0000000702001387 */ /* 0x0001e80000100800 */
[----:B------:R0:W-:Y:S02]  /*19f0*/  @P1 STL [R3+0x20], R6 ;  /* 0x0000200603001387 */ /* 0x0001e40000100800 */
.L_x_4:
[----:B------:R-:W-:Y:S05]  /*1a00*/  @!P0 BRA `(.L_x_1) ;  /* 0x0000000000d48947 */ /* 0x000fea0003800000 */
[----:B0-----:R-:W-:-:S05]  /*1a10*/  IMAD.MOV R3, RZ, RZ, -R10 ;  /* 0x000000ffff037224 */ /* 0x001fca00078e0a0a */
[----:B------:R-:W-:-:S04]  /*1a20*/  PRMT R3, R3, 0x7710, RZ ;  /* 0x0000771003037816 */ /* 0x000fc800000000ff */
[----:B------:R-:W-:-:S04]  /*1a30*/  IADD3 R3, PT, PT, R3, 0x2, RZ ;  /* 0x0000000203037810 */ /* 0x000fc80007ffe0ff */
[----:B------:R-:W-:-:S04]  /*1a40*/  LOP3.LUT R3, R3, 0xffff, RZ, 0xc0, !PT ;  /* 0x0000ffff03037812 */ /* 0x000fc800078ec0ff */
[C---:B------:R-:W-:Y:S02]  /*1a50*/  LOP3.LUT R5, R3.reuse, 0x7, RZ, 0xc0, !PT ;  /* 0x0000000703057812 */ /* 0x040fe400078ec0ff */
[----:B------:R-:W-:Y:S02]  /*1a60*/  LOP3.LUT R6, R3, 0x3, RZ, 0xc0, !PT ;  /* 0x0000000303067812 */ /* 0x000fe400078ec0ff */
[----:B------:R-:W-:Y:S02]  /*1a70*/  IADD3 R5, PT, PT, R5, -0x1, RZ ;  /* 0xffffffff05057810 */ /* 0x000fe40007ffe0ff */
[----:B------:R-:W-:Y:S02]  /*1a80*/  ISETP.NE.AND P0, PT, R6, RZ, PT ;  /* 0x000000ff0600720c */ /* 0x000fe40003f05270 */
[----:B------:R-:W-:-:S13]  /*1a90*/  ISETP.GE.U32.AND P1, PT, R5, 0x3, PT ;  /* 0x000000030500780c */ /* 0x000fda0003f26070 */
[----:B------:R-:W-:Y:S05]  /*1aa0*/  @!P1 BRA `(.L_x_5) ;  /* 0x0000000000589947 */ /* 0x000fea0003800000 */
[----:B------:R-:W-:Y:S01]  /*1ab0*/  IMAD R14, R4, 0x4, R13 ;  /* 0x00000004040e7824 */ /* 0x000fe200078e020d */
        /* <DEDUP_REMOVED lines=21> */
.L_x_5:
[----:B------:R-:W-:Y:S05]  /*1c10*/  @!P0 BRA `(.L_x_1) ;  /* 0x0000000000508947 */ /* 0x000fea0003800000 */
[----:B0-----:R-:W-:Y:S02]  /*1c20*/  LEA R3, R4, R13, 0x2 ;  /* 0x0000000d04037211 */ /* 0x001fe400078e10ff */
[----:B------:R-:W2:Y:S04]  /*1c30*/  LDL R4, [R2] ;  /* 0x0000000002047983 */ /* 0x000ea80000100800 */
[----:B------:R-:W2:Y:S02]  /*1c40*/  LDL R5, [R3+0x4] ;  /* 0x0000040003057983 */ /* 0x000ea40000100800 */
[----:B--2---:R-:W-:-:S13]  /*1c50*/  FSETP.GT.AND P0, PT, R4, R5, PT ;  /* 0x000000050400720b */ /* 0x004fda0003f04000 */
[----:B------:R2:W-:Y:S04]  /*1c60*/  @P0 STL [R2], R5 ;  /* 0x0000000502000387 */ /* 0x0005e80000100800 */
[----:B------:R2:W-:Y:S01]  /*1c70*/  @P0 STL [R3+0x4], R4 ;  /* 0x0000040403000387 */ /* 0x0005e20000100800 */
[----:B------:R-:W-:-:S13]  /*1c80*/  ISETP.NE.AND P0, PT, R6, 0x1, PT ;  /* 0x000000010600780c */ /* 0x000fda0003f05270 */
[----:B--2---:R-:W-:Y:S05]  /*1c90*/  @!P0 BRA `(.L_x_1) ;  /* 0x0000000000308947 */ /* 0x004fea0003800000 */
        /* <DEDUP_REMOVED lines=11> */
[----:B------:R2:W-:Y:S02]  /*1d50*/  @P0 STL [R3+0xc], R4 ;  /* 0x00000c0403000387 */ /* 0x0005e40000100800 */
.L_x_1:
[----:B------:R-:W-:Y:S01]  /*1d60*/  VIADD R0, R0, 0x1 ;  /* 0x0000000100007836 */ /* 0x000fe20000000000 */
[----:B------:R-:W-:Y:S02]  /*1d70*/  IADD3 R12, PT, PT, R12, 0x1, RZ ;  /* 0x000000010c0c7810 */ /* 0x000fe40007ffe0ff */
[----:B------:R-:W-:Y:S02]  /*1d80*/  IADD3 R10, PT, PT, R10, 0x1, RZ ;  /* 0x000000010a0a7810 */ /* 0x000fe40007ffe0ff */
[----:B------:R-:W-:-:S13]  /*1d90*/  ISETP.NE.AND P0, PT, R0, 0x1b, PT ;  /* 0x0000001b0000780c */ /* 0x000fda0003f05270 */
[----:B------:R-:W-:Y:S05]  /*1da0*/  @P0 BRA `(.L_x_6) ;  /* 0xfffffff000b80947 */ /* 0x000fea000383ffff */
[----:B012---:R-:W2:Y:S01]  /*1db0*/  LDL R5, [R1+0x34] ;  /* 0x0000340001057983 */ /* 0x007ea20000100800 */
[----:B------:R-:W0:Y:S02]  /*1dc0*/  LDC.64 R2, c[0x0][0x388] ;  /* 0x0000e200ff027b82 */ /* 0x000e240000000a00 */
[----:B0-----:R-:W-:-:S05]  /*1dd0*/  IMAD.WIDE R2, R11, 0x4, R2 ;  /* 0x000000040b027825 */ /* 0x001fca00078e0202 */
[----:B--2---:R-:W-:Y:S01]  /*1de0*/  STG.E desc[UR8][R2.64], R5 ;  /* 0x0000000502007986 */ /* 0x004fe2000c101908 */
[----:B------:R-:W-:Y:S05]  /*1df0*/  EXIT ;  /* 0x000000000000794d */ /* 0x000fea0003800000 */
.L_x_0:
[----:B------:R-:W-:Y:S02]  /*1e00*/  I2FP.F32.S32 R2, R12 ;  /* 0x0000000c00027245 */ /* 0x000fe40000201400 */
[----:B------:R-:W-:-:S03]  /*1e10*/  I2FP.F32.U32 R3, R0 ;  /* 0x0000000000037245 */ /* 0x000fc60000201000 */
[----:B------:R-:W-:Y:S01]  /*1e20*/  FMUL R4, R2, 0.25 ;  /* 0x3e80000002047820 */ /* 0x000fe20000400000 */
[----:B------:R-:W-:Y:S01]  /*1e30*/  I2FP.F32.U32 R2, R21 ;  /* 0x0000001500027245 */ /* 0x000fe20000201000 */
[----:B------:R-:W-:Y:S01]  /*1e40*/  FMUL R8, R3, 0.25 ;  /* 0x3e80000003087820 */ /* 0x000fe20000400000 */
[----:B------:R-:W-:Y:S01]  /*1e50*/  I2FP.F32.S32 R3, UR11 ;  /* 0x0000000b00037c45 */ /* 0x000fe20008201400 */
[----:B------:R-:W-:Y:S02]  /*1e60*/  IMAD R21, R21, 0x4, R12 ;  /* 0x0000000415157824 */ /* 0x000fe400078e020c */
[----:B------:R-:W-:Y:S01]  /*1e70*/  FMUL R7, R2, 0.25 ;  /* 0x3e80000002077820 */ /* 0x000fe20000400000 */
[----:B------:R-:W-:Y:S01]  /*1e80*/  I2FP.F32.S32 R2, UR10 ;  /* 0x0000000a00027c45 */ /* 0x000fe20008201400 */
[----:B------:R-:W-:Y:S01]  /*1e90*/  FMUL R6, R3, 0.25 ;  /* 0x3e80000003067820 */ /* 0x000fe20000400000 */
[----:B------:R-:W0:Y:S01]  /*1ea0*/  F2I.FLOOR.NTZ R4, R4 ;  /* 0x0000000400047305 */ /* 0x000e220000207100 */
[----:B------:R-:W-:-:S02]  /*1eb0*/  LEA R21, R0, R21, 0x4 ;  /* 0x0000001500157211 */ /* 0x000fc400078e20ff */
[----:B------:R-:W-:Y:S02]  /*1ec0*/  FMUL R5, R2, 0.25 ;  /* 0x3e80000002057820 */ /* 0x000fe40000400000 */
[----:B------:R-:W1:Y:S03]  /*1ed0*/  LDC.64 R2, c[0x0][0x388] ;  /* 0x0000e200ff027b82 */ /* 0x000e660000000a00 */
[----:B------:R-:W2:Y:S01]  /*1ee0*/  F2I.FLOOR.NTZ R7, R7 ;  /* 0x0000000700077305 */ /* 0x000ea20000207100 */
[----:B0-----:R-:W-:-:S07]  /*1ef0*/  IMAD R21, R4, 0x40, R21 ;  /* 0x0000004004157824 */ /* 0x001fce00078e0215 */
[----:B------:R-:W0:Y:S01]  /*1f00*/  F2I.FLOOR.NTZ R9, R8 ;  /* 0x0000000800097305 */ /* 0x000e220000207100 */
[----:B--2---:R-:W-:-:S07]  /*1f10*/  LEA R0, R7, R4, 0x2 ;  /* 0x0000000407007211 */ /* 0x004fce00078e10ff */
[----:B------:R-:W2:Y:S01]  /*1f20*/  F2I.CEIL.NTZ R6, R6 ;  /* 0x0000000600067305 */ /* 0x000ea2000020b100 */
[----:B0-----:R-:W-:-:S07]  /*1f30*/  LEA R4, R9, R0, 0x4 ;  /* 0x0000000009047211 */ /* 0x001fce00078e20ff */
[----:B------:R-:W0:Y:S01]  /*1f40*/  F2I.CEIL.NTZ R5, R5 ;  /* 0x0000000500057305 */ /* 0x000e22000020b100 */
[----:B------:R-:W-:Y:S02]  /*1f50*/  IMAD R21, R4, -0x4, R21 ;  /* 0xfffffffc04157824 */ /* 0x000fe400078e0215 */
[----:B--2---:R-:W-:-:S04]  /*1f60*/  IMAD R8, R6, R9, R7 ;  /* 0x0000000906087224 */ /* 0x004fc800078e0207 */
[----:B0-----:R-:W-:-:S05]  /*1f70*/  IMAD R0, R5, R8, RZ ;  /* 0x0000000805007224 */ /* 0x001fca00078e02ff */
[----:B------:R-:W-:-:S05]  /*1f80*/  LEA R21, R0, R21, 0x6 ;  /* 0x0000001500157211 */ /* 0x000fca00078e30ff */
[----:B-1----:R-:W-:-:S05]  /*1f90*/  IMAD.WIDE R2, R21, 0x4, R2 ;  /* 0x0000000415027825 */ /* 0x002fca00078e0202 */
[----:B------:R-:W-:Y:S01]  /*1fa0*/  STG.E desc[UR8][R2.64], RZ ;  /* 0x000000ff02007986 */ /* 0x000fe2000c101908 */
[----:B------:R-:W-:Y:S05]  /*1fb0*/  EXIT ;  /* 0x000000000000794d */ /* 0x000fea0003800000 */
.L_x_7:
[----:B------:R-:W-:-:S00]  /*1fc0*/  BRA `(.L_x_7) ;  /* 0xfffffffc00fc7947 */ /* 0x000fc0000383ffff */
[----:B------:R-:W-:-:S00]  /*1fd0*/  NOP ;  /* 0x0000000000007918 */ /* 0x000fc00000000000 */
        /* <DEDUP_REMOVED lines=10> */
.L_x_8:


//--------------------- .nv.shared.reserved.0     --------------------------
	.section	.nv.shared.reserved.0,"aw",@nobits
	.weak		__nv_reservedSMEM_offset_0_alias
	.size		__nv_reservedSMEM_offset_0_alias, 0, 64
	.other		__nv_reservedSMEM_offset_0_alias,@"STO_CUDA_RESERVED_SHARED STV_DEFAULT"
__nv_reservedSMEM_offset_0_alias:
	.zero		0
	.zero		64


//--------------------- .nv.constant0.medianFilterKernel --------------------------
	.section	.nv.constant0.medianFilterKernel,"a",@progbits
	.sectionflags	@""
	.align	4
.nv.constant0.medianFilterKernel:
	.zero		924


//--------------------- SYMBOLS --------------------------

	.type		.nv.reservedSmem.offset0,@object
	.size		.nv.reservedSmem.offset0,0x4
